//
// Generated by NVIDIA NVVM Compiler
//
// Compiler Build ID: CL-36424714
// Cuda compilation tools, release 13.0, V13.0.88
// Based on NVVM 20.0.0
//

.version 9.0
.target sm_100
.address_size 64

	// .globl	_Z6mutatePiiP17curandStateXORWOW
.global .align 4 .b8 precalc_xorwow_matrix[102400];
.global .align 4 .b8 precalc_xorwow_offset_matrix[102400];
.global .align 4 .b8 mrg32k3aM1[2304];
.global .align 4 .b8 mrg32k3aM2[2304];
.global .align 4 .b8 mrg32k3aM1SubSeq[2016];
.global .align 4 .b8 mrg32k3aM2SubSeq[2016];
.global .align 4 .b8 mrg32k3aM1Seq[2304];
.global .align 4 .b8 mrg32k3aM2Seq[2304];
.const .align 8 .b8 __cr_lgamma_table[72];
.extern .shared .align 16 .b8 temp[];

.visible .entry _Z6mutatePiiP17curandStateXORWOW(
	.param .u64 .ptr .align 1 _Z6mutatePiiP17curandStateXORWOW_param_0,
	.param .u32 _Z6mutatePiiP17curandStateXORWOW_param_1,
	.param .u64 .ptr .align 1 _Z6mutatePiiP17curandStateXORWOW_param_2
)
{
	.reg .b32 	%r<42>;
	.reg .b32 	%f<8>;
	.reg .b64 	%rd<9>;

	ld.param.u64 	%rd1, [_Z6mutatePiiP17curandStateXORWOW_param_0];
	ld.param.u32 	%r1, [_Z6mutatePiiP17curandStateXORWOW_param_1];
	ld.param.u64 	%rd2, [_Z6mutatePiiP17curandStateXORWOW_param_2];
	cvta.to.global.u64 	%rd3, %rd1;
	cvta.to.global.u64 	%rd4, %rd2;
	mov.u32 	%r2, %ctaid.x;
	mov.u32 	%r3, %ntid.x;
	mov.u32 	%r4, %tid.x;
	mad.lo.s32 	%r5, %r2, %r3, %r4;
	add.s32 	%r6, %r5, 2;
	mul.wide.s32 	%rd5, %r6, 48;
	add.s64 	%rd6, %rd4, %rd5;
	ld.global.v2.u32 	{%r7, %r8}, [%rd6];
	shr.u32 	%r9, %r8, 2;
	xor.b32  	%r10, %r9, %r8;
	ld.global.v2.u32 	{%r11, %r12}, [%rd6+8];
	ld.global.v2.u32 	{%r13, %r14}, [%rd6+16];
	shl.b32 	%r15, %r14, 4;
	shl.b32 	%r16, %r10, 1;
	xor.b32  	%r17, %r16, %r15;
	xor.b32  	%r18, %r17, %r10;
	xor.b32  	%r19, %r18, %r14;
	add.s32 	%r20, %r7, %r19;
	add.s32 	%r21, %r20, 362437;
	cvt.rn.f32.u32 	%f1, %r21;
	fma.rn.f32 	%f2, %f1, 0f2F800000, 0f2F000000;
	cvt.rn.f32.s32 	%f3, %r1;
	mul.f32 	%f4, %f2, %f3;
	cvt.rzi.s32.f32 	%r22, %f4;
	shr.u32 	%r23, %r11, 2;
	xor.b32  	%r24, %r23, %r11;
	st.global.v2.u32 	[%rd6+8], {%r13, %r14};
	shl.b32 	%r25, %r19, 4;
	shl.b32 	%r26, %r24, 1;
	xor.b32  	%r27, %r26, %r25;
	xor.b32  	%r28, %r27, %r24;
	xor.b32  	%r29, %r28, %r19;
	st.global.v2.u32 	[%rd6+16], {%r19, %r29};
	add.s32 	%r30, %r7, 724874;
	st.global.v2.u32 	[%rd6], {%r30, %r12};
	add.s32 	%r31, %r29, %r30;
	cvt.rn.f32.u32 	%f5, %r31;
	fma.rn.f32 	%f6, %f5, 0f2F800000, 0f2F000000;
	mul.f32 	%f7, %f6, 0f40400000;
	cvt.rzi.s32.f32 	%r32, %f7;
	mad.lo.s32 	%r33, %r1, %r2, %r22;
	mul.wide.u32 	%rd7, %r33, 4;
	add.s64 	%rd8, %rd3, %rd7;
	ld.global.u32 	%r34, [%rd8];
	add.s32 	%r35, %r34, %r32;
	add.s32 	%r36, %r35, 1;
	shr.s32 	%r37, %r36, 31;
	shr.u32 	%r38, %r37, 30;
	add.s32 	%r39, %r36, %r38;
	and.b32  	%r40, %r39, -4;
	sub.s32 	%r41, %r36, %r40;
	st.global.u32 	[%rd8], %r41;
	ret;

}
	// .globl	_Z5grandP17curandStateXORWOWm
.visible .entry _Z5grandP17curandStateXORWOWm(
	.param .u64 .ptr .align 1 _Z5grandP17curandStateXORWOWm_param_0,
	.param .u64 _Z5grandP17curandStateXORWOWm_param_1
)
{
	.reg .pred 	%p<24>;
	.reg .b32 	%r<413>;
	.reg .b64 	%rd<20>;

	ld.param.u64 	%rd9, [_Z5grandP17curandStateXORWOWm_param_0];
	ld.param.u64 	%rd10, [_Z5grandP17curandStateXORWOWm_param_1];
	cvta.to.global.u64 	%rd11, %rd9;
	mov.u32 	%r182, %ctaid.x;
	mov.u32 	%r183, %ntid.x;
	mov.u32 	%r184, %tid.x;
	mad.lo.s32 	%r185, %r182, %r183, %r184;
	cvt.s64.s32 	%rd19, %r185;
	mul.wide.s32 	%rd12, %r185, 48;
	add.s64 	%rd2, %rd11, %rd12;
	add.s64 	%rd3, %rd2, 96;
	cvt.u32.u64 	%r186, %rd10;
	xor.b32  	%r187, %r186, -1429050551;
	mul.lo.s32 	%r188, %r187, 1099087573;
	{ .reg .b32 tmp; mov.b64 {tmp, %r189}, %rd10; }
	xor.b32  	%r190, %r189, -136515619;
	mul.lo.s32 	%r191, %r190, -1703105765;
	add.s32 	%r192, %r188, %r191;
	add.s32 	%r193, %r192, 6615241;
	add.s32 	%r194, %r188, 123456789;
	st.global.v2.u32 	[%rd2+96], {%r193, %r194};
	xor.b32  	%r195, %r188, 362436069;
	add.s32 	%r196, %r191, 521288629;
	st.global.v2.u32 	[%rd2+104], {%r195, %r196};
	xor.b32  	%r197, %r191, 88675123;
	add.s32 	%r198, %r188, 5783321;
	st.global.v2.u32 	[%rd2+112], {%r197, %r198};
	setp.eq.s32 	%p1, %r185, 0;
	@%p1 bra 	$L__BB1_42;
	mov.b32 	%r319, 0;
$L__BB1_2:
	and.b64  	%rd5, %rd19, 3;
	setp.eq.s64 	%p2, %rd5, 0;
	@%p2 bra 	$L__BB1_41;
	mul.wide.u32 	%rd13, %r319, 3200;
	mov.u64 	%rd14, precalc_xorwow_matrix;
	add.s64 	%rd6, %rd14, %rd13;
	cvt.u32.u64 	%r2, %rd5;
	mov.b32 	%r320, 0;
$L__BB1_4:
	mov.b32 	%r333, 0;
	mov.u32 	%r334, %r333;
	mov.u32 	%r335, %r333;
	mov.u32 	%r336, %r333;
	mov.u32 	%r337, %r333;
	mov.u32 	%r326, %r333;
$L__BB1_5:
	mul.wide.u32 	%rd15, %r326, 4;
	add.s64 	%rd16, %rd3, %rd15;
	ld.global.u32 	%r10, [%rd16+4];
	shl.b32 	%r11, %r326, 5;
	mov.b32 	%r332, 0;
$L__BB1_6:
	.pragma "nounroll";
	shr.u32 	%r203, %r10, %r332;
	and.b32  	%r204, %r203, 1;
	setp.eq.b32 	%p3, %r204, 1;
	not.pred 	%p4, %p3;
	add.s32 	%r205, %r11, %r332;
	mul.lo.s32 	%r206, %r205, 5;
	mul.wide.u32 	%rd17, %r206, 4;
	add.s64 	%rd7, %rd6, %rd17;
	@%p4 bra 	$L__BB1_8;
	ld.global.u32 	%r207, [%rd7];
	xor.b32  	%r337, %r337, %r207;
	ld.global.u32 	%r208, [%rd7+4];
	xor.b32  	%r336, %r336, %r208;
	ld.global.u32 	%r209, [%rd7+8];
	xor.b32  	%r335, %r335, %r209;
	ld.global.u32 	%r210, [%rd7+12];
	xor.b32  	%r334, %r334, %r210;
	ld.global.u32 	%r211, [%rd7+16];
	xor.b32  	%r333, %r333, %r211;
$L__BB1_8:
	and.b32  	%r213, %r203, 2;
	setp.eq.s32 	%p5, %r213, 0;
	@%p5 bra 	$L__BB1_10;
	ld.global.u32 	%r214, [%rd7+20];
	xor.b32  	%r337, %r337, %r214;
	ld.global.u32 	%r215, [%rd7+24];
	xor.b32  	%r336, %r336, %r215;
	ld.global.u32 	%r216, [%rd7+28];
	xor.b32  	%r335, %r335, %r216;
	ld.global.u32 	%r217, [%rd7+32];
	xor.b32  	%r334, %r334, %r217;
	ld.global.u32 	%r218, [%rd7+36];
	xor.b32  	%r333, %r333, %r218;
$L__BB1_10:
	and.b32  	%r220, %r203, 4;
	setp.eq.s32 	%p6, %r220, 0;
	@%p6 bra 	$L__BB1_12;
	ld.global.u32 	%r221, [%rd7+40];
	xor.b32  	%r337, %r337, %r221;
	ld.global.u32 	%r222, [%rd7+44];
	xor.b32  	%r336, %r336, %r222;
	ld.global.u32 	%r223, [%rd7+48];
	xor.b32  	%r335, %r335, %r223;
	ld.global.u32 	%r224, [%rd7+52];
	xor.b32  	%r334, %r334, %r224;
	ld.global.u32 	%r225, [%rd7+56];
	xor.b32  	%r333, %r333, %r225;
$L__BB1_12:
	and.b32  	%r227, %r203, 8;
	setp.eq.s32 	%p7, %r227, 0;
	@%p7 bra 	$L__BB1_14;
	ld.global.u32 	%r228, [%rd7+60];
	xor.b32  	%r337, %r337, %r228;
	ld.global.u32 	%r229, [%rd7+64];
	xor.b32  	%r336, %r336, %r229;
	ld.global.u32 	%r230, [%rd7+68];
	xor.b32  	%r335, %r335, %r230;
	ld.global.u32 	%r231, [%rd7+72];
	xor.b32  	%r334, %r334, %r231;
	ld.global.u32 	%r232, [%rd7+76];
	xor.b32  	%r333, %r333, %r232;
$L__BB1_14:
	and.b32  	%r234, %r203, 16;
	setp.eq.s32 	%p8, %r234, 0;
	@%p8 bra 	$L__BB1_16;
	ld.global.u32 	%r235, [%rd7+80];
	xor.b32  	%r337, %r337, %r235;
	ld.global.u32 	%r236, [%rd7+84];
	xor.b32  	%r336, %r336, %r236;
	ld.global.u32 	%r237, [%rd7+88];
	xor.b32  	%r335, %r335, %r237;
	ld.global.u32 	%r238, [%rd7+92];
	xor.b32  	%r334, %r334, %r238;
	ld.global.u32 	%r239, [%rd7+96];
	xor.b32  	%r333, %r333, %r239;
$L__BB1_16:
	and.b32  	%r241, %r203, 32;
	setp.eq.s32 	%p9, %r241, 0;
	@%p9 bra 	$L__BB1_18;
	ld.global.u32 	%r242, [%rd7+100];
	xor.b32  	%r337, %r337, %r242;
	ld.global.u32 	%r243, [%rd7+104];
	xor.b32  	%r336, %r336, %r243;
	ld.global.u32 	%r244, [%rd7+108];
	xor.b32  	%r335, %r335, %r244;
	ld.global.u32 	%r245, [%rd7+112];
	xor.b32  	%r334, %r334, %r245;
	ld.global.u32 	%r246, [%rd7+116];
	xor.b32  	%r333, %r333, %r246;
$L__BB1_18:
	and.b32  	%r248, %r203, 64;
	setp.eq.s32 	%p10, %r248, 0;
	@%p10 bra 	$L__BB1_20;
	ld.global.u32 	%r249, [%rd7+120];
	xor.b32  	%r337, %r337, %r249;
	ld.global.u32 	%r250, [%rd7+124];
	xor.b32  	%r336, %r336, %r250;
	ld.global.u32 	%r251, [%rd7+128];
	xor.b32  	%r335, %r335, %r251;
	ld.global.u32 	%r252, [%rd7+132];
	xor.b32  	%r334, %r334, %r252;
	ld.global.u32 	%r253, [%rd7+136];
	xor.b32  	%r333, %r333, %r253;
$L__BB1_20:
	and.b32  	%r255, %r203, 128;
	setp.eq.s32 	%p11, %r255, 0;
	@%p11 bra 	$L__BB1_22;
	ld.global.u32 	%r256, [%rd7+140];
	xor.b32  	%r337, %r337, %r256;
	ld.global.u32 	%r257, [%rd7+144];
	xor.b32  	%r336, %r336, %r257;
	ld.global.u32 	%r258, [%rd7+148];
	xor.b32  	%r335, %r335, %r258;
	ld.global.u32 	%r259, [%rd7+152];
	xor.b32  	%r334, %r334, %r259;
	ld.global.u32 	%r260, [%rd7+156];
	xor.b32  	%r333, %r333, %r260;
$L__BB1_22:
	and.b32  	%r262, %r203, 256;
	setp.eq.s32 	%p12, %r262, 0;
	@%p12 bra 	$L__BB1_24;
	ld.global.u32 	%r263, [%rd7+160];
	xor.b32  	%r337, %r337, %r263;
	ld.global.u32 	%r264, [%rd7+164];
	xor.b32  	%r336, %r336, %r264;
	ld.global.u32 	%r265, [%rd7+168];
	xor.b32  	%r335, %r335, %r265;
	ld.global.u32 	%r266, [%rd7+172];
	xor.b32  	%r334, %r334, %r266;
	ld.global.u32 	%r267, [%rd7+176];
	xor.b32  	%r333, %r333, %r267;
$L__BB1_24:
	and.b32  	%r269, %r203, 512;
	setp.eq.s32 	%p13, %r269, 0;
	@%p13 bra 	$L__BB1_26;
	ld.global.u32 	%r270, [%rd7+180];
	xor.b32  	%r337, %r337, %r270;
	ld.global.u32 	%r271, [%rd7+184];
	xor.b32  	%r336, %r336, %r271;
	ld.global.u32 	%r272, [%rd7+188];
	xor.b32  	%r335, %r335, %r272;
	ld.global.u32 	%r273, [%rd7+192];
	xor.b32  	%r334, %r334, %r273;
	ld.global.u32 	%r274, [%rd7+196];
	xor.b32  	%r333, %r333, %r274;
$L__BB1_26:
	and.b32  	%r276, %r203, 1024;
	setp.eq.s32 	%p14, %r276, 0;
	@%p14 bra 	$L__BB1_28;
	ld.global.u32 	%r277, [%rd7+200];
	xor.b32  	%r337, %r337, %r277;
	ld.global.u32 	%r278, [%rd7+204];
	xor.b32  	%r336, %r336, %r278;
	ld.global.u32 	%r279, [%rd7+208];
	xor.b32  	%r335, %r335, %r279;
	ld.global.u32 	%r280, [%rd7+212];
	xor.b32  	%r334, %r334, %r280;
	ld.global.u32 	%r281, [%rd7+216];
	xor.b32  	%r333, %r333, %r281;
$L__BB1_28:
	and.b32  	%r283, %r203, 2048;
	setp.eq.s32 	%p15, %r283, 0;
	@%p15 bra 	$L__BB1_30;
	ld.global.u32 	%r284, [%rd7+220];
	xor.b32  	%r337, %r337, %r284;
	ld.global.u32 	%r285, [%rd7+224];
	xor.b32  	%r336, %r336, %r285;
	ld.global.u32 	%r286, [%rd7+228];
	xor.b32  	%r335, %r335, %r286;
	ld.global.u32 	%r287, [%rd7+232];
	xor.b32  	%r334, %r334, %r287;
	ld.global.u32 	%r288, [%rd7+236];
	xor.b32  	%r333, %r333, %r288;
$L__BB1_30:
	and.b32  	%r290, %r203, 4096;
	setp.eq.s32 	%p16, %r290, 0;
	@%p16 bra 	$L__BB1_32;
	ld.global.u32 	%r291, [%rd7+240];
	xor.b32  	%r337, %r337, %r291;
	ld.global.u32 	%r292, [%rd7+244];
	xor.b32  	%r336, %r336, %r292;
	ld.global.u32 	%r293, [%rd7+248];
	xor.b32  	%r335, %r335, %r293;
	ld.global.u32 	%r294, [%rd7+252];
	xor.b32  	%r334, %r334, %r294;
	ld.global.u32 	%r295, [%rd7+256];
	xor.b32  	%r333, %r333, %r295;
$L__BB1_32:
	and.b32  	%r297, %r203, 8192;
	setp.eq.s32 	%p17, %r297, 0;
	@%p17 bra 	$L__BB1_34;
	ld.global.u32 	%r298, [%rd7+260];
	xor.b32  	%r337, %r337, %r298;
	ld.global.u32 	%r299, [%rd7+264];
	xor.b32  	%r336, %r336, %r299;
	ld.global.u32 	%r300, [%rd7+268];
	xor.b32  	%r335, %r335, %r300;
	ld.global.u32 	%r301, [%rd7+272];
	xor.b32  	%r334, %r334, %r301;
	ld.global.u32 	%r302, [%rd7+276];
	xor.b32  	%r333, %r333, %r302;
$L__BB1_34:
	and.b32  	%r304, %r203, 16384;
	setp.eq.s32 	%p18, %r304, 0;
	@%p18 bra 	$L__BB1_36;
	ld.global.u32 	%r305, [%rd7+280];
	xor.b32  	%r337, %r337, %r305;
	ld.global.u32 	%r306, [%rd7+284];
	xor.b32  	%r336, %r336, %r306;
	ld.global.u32 	%r307, [%rd7+288];
	xor.b32  	%r335, %r335, %r307;
	ld.global.u32 	%r308, [%rd7+292];
	xor.b32  	%r334, %r334, %r308;
	ld.global.u32 	%r309, [%rd7+296];
	xor.b32  	%r333, %r333, %r309;
$L__BB1_36:
	and.b32  	%r311, %r203, 32768;
	setp.eq.s32 	%p19, %r311, 0;
	@%p19 bra 	$L__BB1_38;
	ld.global.u32 	%r312, [%rd7+300];
	xor.b32  	%r337, %r337, %r312;
	ld.global.u32 	%r313, [%rd7+304];
	xor.b32  	%r336, %r336, %r313;
	ld.global.u32 	%r314, [%rd7+308];
	xor.b32  	%r335, %r335, %r314;
	ld.global.u32 	%r315, [%rd7+312];
	xor.b32  	%r334, %r334, %r315;
	ld.global.u32 	%r316, [%rd7+316];
	xor.b32  	%r333, %r333, %r316;
$L__BB1_38:
	add.s32 	%r332, %r332, 16;
	setp.ne.s32 	%p20, %r332, 32;
	@%p20 bra 	$L__BB1_6;
	mad.lo.s32 	%r317, %r326, -31, %r11;
	add.s32 	%r326, %r317, 1;
	setp.ne.s32 	%p21, %r326, 5;
	@%p21 bra 	$L__BB1_5;
	st.global.u32 	[%rd2+100], %r337;
	st.global.u32 	[%rd2+104], %r336;
	st.global.u32 	[%rd2+108], %r335;
	st.global.u32 	[%rd2+112], %r334;
	st.global.u32 	[%rd2+116], %r333;
	add.s32 	%r320, %r320, 1;
	setp.lt.u32 	%p22, %r320, %r2;
	@%p22 bra 	$L__BB1_4;
$L__BB1_41:
	shr.u64 	%rd8, %rd19, 2;
	add.s32 	%r319, %r319, 1;
	setp.gt.u64 	%p23, %rd19, 3;
	mov.u64 	%rd19, %rd8;
	@%p23 bra 	$L__BB1_2;
$L__BB1_42:
	mov.b32 	%r318, 0;
	st.global.v2.u32 	[%rd2+120], {%r318, %r318};
	st.global.u32 	[%rd2+128], %r318;
	mov.b64 	%rd18, 0;
	st.global.u64 	[%rd2+136], %rd18;
	ret;

}
	// .globl	_Z6alcatePii
.visible .entry _Z6alcatePii(
	.param .u64 .ptr .align 1 _Z6alcatePii_param_0,
	.param .u32 _Z6alcatePii_param_1
)
{
	.reg .b32 	%r<7>;
	.reg .b64 	%rd<7>;

	ld.param.u64 	%rd1, [_Z6alcatePii_param_0];
	cvta.to.global.u64 	%rd2, %rd1;
	mov.u32 	%r1, %ctaid.x;
	mov.u32 	%r2, %ntid.x;
	mad.lo.s32 	%r3, %r2, %r1, %r2;
	mov.u32 	%r4, %tid.x;
	add.s32 	%r5, %r3, %r4;
	mul.wide.u32 	%rd3, %r4, 4;
	add.s64 	%rd4, %rd2, %rd3;
	ld.global.u32 	%r6, [%rd4];
	mul.wide.s32 	%rd5, %r5, 4;
	add.s64 	%rd6, %rd2, %rd5;
	st.global.u32 	[%rd6], %r6;
	ret;

}
	// .globl	_Z16calculateEntropyPiiiiS_
.visible .entry _Z16calculateEntropyPiiiiS_(
	.param .u64 .ptr .align 1 _Z16calculateEntropyPiiiiS__param_0,
	.param .u32 _Z16calculateEntropyPiiiiS__param_1,
	.param .u32 _Z16calculateEntropyPiiiiS__param_2,
	.param .u32 _Z16calculateEntropyPiiiiS__param_3,
	.param .u64 .ptr .align 1 _Z16calculateEntropyPiiiiS__param_4
)
{
	.reg .pred 	%p<9>;
	.reg .b32 	%r<55>;
	.reg .b64 	%rd<9>;

	ld.param.u64 	%rd2, [_Z16calculateEntropyPiiiiS__param_0];
	ld.param.u32 	%r23, [_Z16calculateEntropyPiiiiS__param_1];
	ld.param.u32 	%r24, [_Z16calculateEntropyPiiiiS__param_2];
	ld.param.u32 	%r25, [_Z16calculateEntropyPiiiiS__param_3];
	ld.param.u64 	%rd3, [_Z16calculateEntropyPiiiiS__param_4];
	mov.u32 	%r1, %ctaid.x;
	mov.u32 	%r27, %ntid.x;
	mov.u32 	%r28, %tid.x;
	mad.lo.s32 	%r2, %r1, %r27, %r28;
	setp.lt.s32 	%p1, %r25, 1;
	mov.b32 	%r54, 0;
	@%p1 bra 	$L__BB3_10;
	mul.lo.s32 	%r30, %r24, %r24;
	mul.lo.s32 	%r3, %r30, %r30;
	add.s32 	%r4, %r25, %r2;
	cvta.to.global.u64 	%rd1, %rd2;
	mov.b32 	%r46, 0;
	mov.u32 	%r47, %r2;
	mov.u32 	%r54, %r46;
$L__BB3_2:
	setp.le.s32 	%p2, %r47, %r2;
	mov.b32 	%r53, 1;
	@%p2 bra 	$L__BB3_9;
	add.s32 	%r34, %r46, -1;
	and.b32  	%r8, %r46, 3;
	setp.lt.u32 	%p3, %r34, 3;
	mov.b32 	%r53, 1;
	@%p3 bra 	$L__BB3_6;
	and.b32  	%r36, %r46, -4;
	neg.s32 	%r49, %r36;
	mov.b32 	%r53, 1;
$L__BB3_5:
	mul.lo.s32 	%r53, %r53, %r3;
	add.s32 	%r49, %r49, 4;
	setp.ne.s32 	%p4, %r49, 0;
	@%p4 bra 	$L__BB3_5;
$L__BB3_6:
	setp.eq.s32 	%p5, %r8, 0;
	@%p5 bra 	$L__BB3_9;
	mul.lo.s32 	%r53, %r53, %r24;
	setp.eq.s32 	%p6, %r8, 1;
	@%p6 bra 	$L__BB3_9;
	mul.lo.s32 	%r37, %r53, %r24;
	setp.eq.s32 	%p7, %r8, 2;
	selp.b32 	%r38, 1, %r24, %p7;
	mul.lo.s32 	%r53, %r37, %r38;
$L__BB3_9:
	mul.wide.s32 	%rd4, %r47, 4;
	add.s64 	%rd5, %rd1, %rd4;
	ld.global.u32 	%r39, [%rd5];
	mad.lo.s32 	%r54, %r39, %r53, %r54;
	add.s32 	%r47, %r47, 1;
	setp.lt.s32 	%p8, %r47, %r4;
	add.s32 	%r46, %r46, 1;
	@%p8 bra 	$L__BB3_2;
$L__BB3_10:
	cvta.to.global.u64 	%rd6, %rd3;
	membar.gl;
	mad.lo.s32 	%r40, %r23, %r1, %r54;
	shl.b32 	%r41, %r40, 2;
	mov.u32 	%r42, temp;
	add.s32 	%r43, %r42, %r41;
	atom.shared.add.u32 	%r44, [%r43], 1;
	ld.shared.u32 	%r45, [%r43];
	mul.wide.u32 	%rd7, %r40, 4;
	add.s64 	%rd8, %rd6, %rd7;
	st.global.u32 	[%rd8], %r45;
	bar.sync 	0;
	ret;

}
	// .globl	_Z17calculateEntropy3iPiPd
.visible .entry _Z17calculateEntropy3iPiPd(
	.param .u32 _Z17calculateEntropy3iPiPd_param_0,
	.param .u64 .ptr .align 1 _Z17calculateEntropy3iPiPd_param_1,
	.param .u64 .ptr .align 1 _Z17calculateEntropy3iPiPd_param_2
)
{
	.reg .pred 	%p<30>;
	.reg .b32 	%r<165>;
	.reg .b64 	%rd<21>;
	.reg .b64 	%fd<245>;

	ld.param.u32 	%r60, [_Z17calculateEntropy3iPiPd_param_0];
	ld.param.u64 	%rd6, [_Z17calculateEntropy3iPiPd_param_1];
	ld.param.u64 	%rd5, [_Z17calculateEntropy3iPiPd_param_2];
	cvta.to.global.u64 	%rd1, %rd6;
	mov.u32 	%r61, %ctaid.x;
	mov.u32 	%r62, %ntid.x;
	mov.u32 	%r63, %tid.x;
	mad.lo.s32 	%r1, %r61, %r62, %r63;
	mul.lo.s32 	%r2, %r1, %r60;
	setp.lt.s32 	%p1, %r60, 1;
	mov.f64 	%fd228, 0d0000000000000000;
	@%p1 bra 	$L__BB4_13;
	and.b32  	%r3, %r60, 15;
	setp.lt.u32 	%p2, %r60, 16;
	mov.f64 	%fd228, 0d0000000000000000;
	mov.b32 	%r143, 0;
	@%p2 bra 	$L__BB4_4;
	and.b32  	%r143, %r60, 2147483632;
	neg.s32 	%r149, %r143;
	add.s64 	%rd2, %rd1, 32;
	mov.f64 	%fd228, 0d0000000000000000;
	mov.u32 	%r148, %r2;
$L__BB4_3:
	.pragma "nounroll";
	mul.wide.s32 	%rd7, %r148, 4;
	add.s64 	%rd8, %rd2, %rd7;
	ld.global.u32 	%r65, [%rd8+-32];
	cvt.rn.f64.s32 	%fd55, %r65;
	add.f64 	%fd56, %fd228, %fd55;
	ld.global.u32 	%r66, [%rd8+-28];
	cvt.rn.f64.s32 	%fd57, %r66;
	add.f64 	%fd58, %fd56, %fd57;
	ld.global.u32 	%r67, [%rd8+-24];
	cvt.rn.f64.s32 	%fd59, %r67;
	add.f64 	%fd60, %fd58, %fd59;
	ld.global.u32 	%r68, [%rd8+-20];
	cvt.rn.f64.s32 	%fd61, %r68;
	add.f64 	%fd62, %fd60, %fd61;
	ld.global.u32 	%r69, [%rd8+-16];
	cvt.rn.f64.s32 	%fd63, %r69;
	add.f64 	%fd64, %fd62, %fd63;
	ld.global.u32 	%r70, [%rd8+-12];
	cvt.rn.f64.s32 	%fd65, %r70;
	add.f64 	%fd66, %fd64, %fd65;
	ld.global.u32 	%r71, [%rd8+-8];
	cvt.rn.f64.s32 	%fd67, %r71;
	add.f64 	%fd68, %fd66, %fd67;
	ld.global.u32 	%r72, [%rd8+-4];
	cvt.rn.f64.s32 	%fd69, %r72;
	add.f64 	%fd70, %fd68, %fd69;
	ld.global.u32 	%r73, [%rd8];
	cvt.rn.f64.s32 	%fd71, %r73;
	add.f64 	%fd72, %fd70, %fd71;
	ld.global.u32 	%r74, [%rd8+4];
	cvt.rn.f64.s32 	%fd73, %r74;
	add.f64 	%fd74, %fd72, %fd73;
	ld.global.u32 	%r75, [%rd8+8];
	cvt.rn.f64.s32 	%fd75, %r75;
	add.f64 	%fd76, %fd74, %fd75;
	ld.global.u32 	%r76, [%rd8+12];
	cvt.rn.f64.s32 	%fd77, %r76;
	add.f64 	%fd78, %fd76, %fd77;
	ld.global.u32 	%r77, [%rd8+16];
	cvt.rn.f64.s32 	%fd79, %r77;
	add.f64 	%fd80, %fd78, %fd79;
	ld.global.u32 	%r78, [%rd8+20];
	cvt.rn.f64.s32 	%fd81, %r78;
	add.f64 	%fd82, %fd80, %fd81;
	ld.global.u32 	%r79, [%rd8+24];
	cvt.rn.f64.s32 	%fd83, %r79;
	add.f64 	%fd84, %fd82, %fd83;
	ld.global.u32 	%r80, [%rd8+28];
	cvt.rn.f64.s32 	%fd85, %r80;
	add.f64 	%fd228, %fd84, %fd85;
	add.s32 	%r149, %r149, 16;
	add.s32 	%r148, %r148, 16;
	setp.eq.s32 	%p3, %r149, 0;
	@%p3 bra 	$L__BB4_4;
	bra.uni 	$L__BB4_3;
$L__BB4_4:
	setp.eq.s32 	%p4, %r3, 0;
	@%p4 bra 	$L__BB4_13;
	and.b32  	%r7, %r60, 7;
	setp.lt.u32 	%p5, %r3, 8;
	@%p5 bra 	$L__BB4_7;
	add.s32 	%r81, %r143, %r2;
	mul.wide.s32 	%rd9, %r81, 4;
	add.s64 	%rd10, %rd1, %rd9;
	ld.global.u32 	%r82, [%rd10];
	cvt.rn.f64.s32 	%fd87, %r82;
	add.f64 	%fd88, %fd228, %fd87;
	ld.global.u32 	%r83, [%rd10+4];
	cvt.rn.f64.s32 	%fd89, %r83;
	add.f64 	%fd90, %fd88, %fd89;
	ld.global.u32 	%r84, [%rd10+8];
	cvt.rn.f64.s32 	%fd91, %r84;
	add.f64 	%fd92, %fd90, %fd91;
	ld.global.u32 	%r85, [%rd10+12];
	cvt.rn.f64.s32 	%fd93, %r85;
	add.f64 	%fd94, %fd92, %fd93;
	ld.global.u32 	%r86, [%rd10+16];
	cvt.rn.f64.s32 	%fd95, %r86;
	add.f64 	%fd96, %fd94, %fd95;
	ld.global.u32 	%r87, [%rd10+20];
	cvt.rn.f64.s32 	%fd97, %r87;
	add.f64 	%fd98, %fd96, %fd97;
	ld.global.u32 	%r88, [%rd10+24];
	cvt.rn.f64.s32 	%fd99, %r88;
	add.f64 	%fd100, %fd98, %fd99;
	ld.global.u32 	%r89, [%rd10+28];
	cvt.rn.f64.s32 	%fd101, %r89;
	add.f64 	%fd228, %fd100, %fd101;
	add.s32 	%r143, %r143, 8;
$L__BB4_7:
	setp.eq.s32 	%p6, %r7, 0;
	@%p6 bra 	$L__BB4_13;
	and.b32  	%r10, %r60, 3;
	setp.lt.u32 	%p7, %r7, 4;
	@%p7 bra 	$L__BB4_10;
	add.s32 	%r90, %r143, %r2;
	mul.wide.s32 	%rd11, %r90, 4;
	add.s64 	%rd12, %rd1, %rd11;
	ld.global.u32 	%r91, [%rd12];
	cvt.rn.f64.s32 	%fd103, %r91;
	add.f64 	%fd104, %fd228, %fd103;
	ld.global.u32 	%r92, [%rd12+4];
	cvt.rn.f64.s32 	%fd105, %r92;
	add.f64 	%fd106, %fd104, %fd105;
	ld.global.u32 	%r93, [%rd12+8];
	cvt.rn.f64.s32 	%fd107, %r93;
	add.f64 	%fd108, %fd106, %fd107;
	ld.global.u32 	%r94, [%rd12+12];
	cvt.rn.f64.s32 	%fd109, %r94;
	add.f64 	%fd228, %fd108, %fd109;
	add.s32 	%r143, %r143, 4;
$L__BB4_10:
	setp.eq.s32 	%p8, %r10, 0;
	@%p8 bra 	$L__BB4_13;
	add.s32 	%r147, %r143, %r2;
	neg.s32 	%r146, %r10;
$L__BB4_12:
	.pragma "nounroll";
	mul.wide.s32 	%rd13, %r147, 4;
	add.s64 	%rd14, %rd1, %rd13;
	ld.global.u32 	%r95, [%rd14];
	cvt.rn.f64.s32 	%fd110, %r95;
	add.f64 	%fd228, %fd228, %fd110;
	add.s32 	%r147, %r147, 1;
	add.s32 	%r146, %r146, 1;
	setp.ne.s32 	%p9, %r146, 0;
	@%p9 bra 	$L__BB4_12;
$L__BB4_13:
	setp.lt.s32 	%p10, %r60, 1;
	mov.f64 	%fd234, 0d0000000000000000;
	@%p10 bra 	$L__BB4_45;
	mov.b32 	%r97, 1127219200;
	mov.b32 	%r98, -2147483648;
	mov.b64 	%fd12, {%r98, %r97};
	setp.eq.s32 	%p11, %r60, 1;
	mov.f64 	%fd234, 0d0000000000000000;
	mov.b32 	%r160, 0;
	@%p11 bra 	$L__BB4_35;
	and.b32  	%r160, %r60, 2147483646;
	neg.s32 	%r151, %r160;
	add.s64 	%rd3, %rd1, 4;
	mov.f64 	%fd234, 0d0000000000000000;
	mov.u32 	%r150, %r2;
$L__BB4_16:
	mul.wide.s32 	%rd15, %r150, 4;
	add.s64 	%rd4, %rd3, %rd15;
	ld.global.u32 	%r99, [%rd4+-4];
	cvt.rn.f64.s32 	%fd115, %r99;
	div.rn.f64 	%fd16, %fd115, %fd228;
	setp.leu.f64 	%p12, %fd16, 0d0000000000000000;
	@%p12 bra 	$L__BB4_25;
	{
	.reg .b32 %temp; 
	mov.b64 	{%temp, %r152}, %fd16;
	}
	{
	.reg .b32 %temp; 
	mov.b64 	{%r153, %temp}, %fd16;
	}
	setp.gt.s32 	%p13, %r152, 1048575;
	mov.b32 	%r154, -1023;
	mov.f64 	%fd231, %fd16;
	@%p13 bra 	$L__BB4_19;
	mul.f64 	%fd231, %fd16, 0d4350000000000000;
	{
	.reg .b32 %temp; 
	mov.b64 	{%temp, %r152}, %fd231;
	}
	{
	.reg .b32 %temp; 
	mov.b64 	{%r153, %temp}, %fd231;
	}
	mov.b32 	%r154, -1077;
$L__BB4_19:
	add.s32 	%r102, %r152, -1;
	setp.gt.u32 	%p14, %r102, 2146435070;
	@%p14 bra 	$L__BB4_23;
	shr.u32 	%r105, %r152, 20;
	add.s32 	%r155, %r154, %r105;
	and.b32  	%r106, %r152, 1048575;
	or.b32  	%r107, %r106, 1072693248;
	mov.b64 	%fd232, {%r153, %r107};
	setp.lt.u32 	%p16, %r107, 1073127583;
	@%p16 bra 	$L__BB4_22;
	{
	.reg .b32 %temp; 
	mov.b64 	{%r108, %temp}, %fd232;
	}
	{
	.reg .b32 %temp; 
	mov.b64 	{%temp, %r109}, %fd232;
	}
	add.s32 	%r110, %r109, -1048576;
	mov.b64 	%fd232, {%r108, %r110};
	add.s32 	%r155, %r155, 1;
$L__BB4_22:
	add.f64 	%fd117, %fd232, 0dBFF0000000000000;
	add.f64 	%fd118, %fd232, 0d3FF0000000000000;
	rcp.approx.ftz.f64 	%fd119, %fd118;
	neg.f64 	%fd120, %fd118;
	fma.rn.f64 	%fd121, %fd120, %fd119, 0d3FF0000000000000;
	fma.rn.f64 	%fd122, %fd121, %fd121, %fd121;
	fma.rn.f64 	%fd123, %fd122, %fd119, %fd119;
	mul.f64 	%fd124, %fd117, %fd123;
	fma.rn.f64 	%fd125, %fd117, %fd123, %fd124;
	mul.f64 	%fd126, %fd125, %fd125;
	fma.rn.f64 	%fd127, %fd126, 0d3EB1380B3AE80F1E, 0d3ED0EE258B7A8B04;
	fma.rn.f64 	%fd128, %fd127, %fd126, 0d3EF3B2669F02676F;
	fma.rn.f64 	%fd129, %fd128, %fd126, 0d3F1745CBA9AB0956;
	fma.rn.f64 	%fd130, %fd129, %fd126, 0d3F3C71C72D1B5154;
	fma.rn.f64 	%fd131, %fd130, %fd126, 0d3F624924923BE72D;
	fma.rn.f64 	%fd132, %fd131, %fd126, 0d3F8999999999A3C4;
	fma.rn.f64 	%fd133, %fd132, %fd126, 0d3FB5555555555554;
	sub.f64 	%fd134, %fd117, %fd125;
	add.f64 	%fd135, %fd134, %fd134;
	neg.f64 	%fd136, %fd125;
	fma.rn.f64 	%fd137, %fd136, %fd117, %fd135;
	mul.f64 	%fd138, %fd123, %fd137;
	mul.f64 	%fd139, %fd126, %fd133;
	fma.rn.f64 	%fd140, %fd139, %fd125, %fd138;
	xor.b32  	%r111, %r155, -2147483648;
	mov.b32 	%r112, 1127219200;
	mov.b64 	%fd141, {%r111, %r112};
	sub.f64 	%fd142, %fd141, %fd12;
	fma.rn.f64 	%fd143, %fd142, 0d3FE62E42FEFA39EF, %fd125;
	fma.rn.f64 	%fd144, %fd142, 0dBFE62E42FEFA39EF, %fd143;
	sub.f64 	%fd145, %fd144, %fd125;
	sub.f64 	%fd146, %fd140, %fd145;
	fma.rn.f64 	%fd147, %fd142, 0d3C7ABC9E3B39803F, %fd146;
	add.f64 	%fd233, %fd143, %fd147;
	bra.uni 	$L__BB4_24;
$L__BB4_23:
	fma.rn.f64 	%fd116, %fd231, 0d7FF0000000000000, 0d7FF0000000000000;
	{
	.reg .b32 %temp; 
	mov.b64 	{%temp, %r103}, %fd231;
	}
	and.b32  	%r104, %r103, 2147483647;
	setp.eq.s32 	%p15, %r104, 0;
	selp.f64 	%fd233, 0dFFF0000000000000, %fd116, %p15;
$L__BB4_24:
	mul.f64 	%fd148, %fd233, 0d3C7777D0FFDA0D24;
	fma.rn.f64 	%fd149, %fd233, 0d3FF71547652B82FE, %fd148;
	fma.rn.f64 	%fd234, %fd16, %fd149, %fd234;
$L__BB4_25:
	ld.global.u32 	%r113, [%rd4];
	cvt.rn.f64.s32 	%fd150, %r113;
	div.rn.f64 	%fd27, %fd150, %fd228;
	setp.leu.f64 	%p17, %fd27, 0d0000000000000000;
	@%p17 bra 	$L__BB4_34;
	{
	.reg .b32 %temp; 
	mov.b64 	{%temp, %r156}, %fd27;
	}
	{
	.reg .b32 %temp; 
	mov.b64 	{%r157, %temp}, %fd27;
	}
	setp.gt.s32 	%p18, %r156, 1048575;
	mov.b32 	%r158, -1023;
	mov.f64 	%fd235, %fd27;
	@%p18 bra 	$L__BB4_28;
	mul.f64 	%fd235, %fd27, 0d4350000000000000;
	{
	.reg .b32 %temp; 
	mov.b64 	{%temp, %r156}, %fd235;
	}
	{
	.reg .b32 %temp; 
	mov.b64 	{%r157, %temp}, %fd235;
	}
	mov.b32 	%r158, -1077;
$L__BB4_28:
	add.s32 	%r116, %r156, -1;
	setp.lt.u32 	%p19, %r116, 2146435071;
	@%p19 bra 	$L__BB4_30;
	fma.rn.f64 	%fd151, %fd235, 0d7FF0000000000000, 0d7FF0000000000000;
	{
	.reg .b32 %temp; 
	mov.b64 	{%temp, %r117}, %fd235;
	}
	and.b32  	%r118, %r117, 2147483647;
	setp.eq.s32 	%p20, %r118, 0;
	selp.f64 	%fd237, 0dFFF0000000000000, %fd151, %p20;
	bra.uni 	$L__BB4_33;
$L__BB4_30:
	shr.u32 	%r119, %r156, 20;
	add.s32 	%r159, %r158, %r119;
	and.b32  	%r120, %r156, 1048575;
	or.b32  	%r121, %r120, 1072693248;
	mov.b64 	%fd236, {%r157, %r121};
	setp.lt.u32 	%p21, %r121, 1073127583;
	@%p21 bra 	$L__BB4_32;
	{
	.reg .b32 %temp; 
	mov.b64 	{%r122, %temp}, %fd236;
	}
	{
	.reg .b32 %temp; 
	mov.b64 	{%temp, %r123}, %fd236;
	}
	add.s32 	%r124, %r123, -1048576;
	mov.b64 	%fd236, {%r122, %r124};
	add.s32 	%r159, %r159, 1;
$L__BB4_32:
	add.f64 	%fd152, %fd236, 0dBFF0000000000000;
	add.f64 	%fd153, %fd236, 0d3FF0000000000000;
	rcp.approx.ftz.f64 	%fd154, %fd153;
	neg.f64 	%fd155, %fd153;
	fma.rn.f64 	%fd156, %fd155, %fd154, 0d3FF0000000000000;
	fma.rn.f64 	%fd157, %fd156, %fd156, %fd156;
	fma.rn.f64 	%fd158, %fd157, %fd154, %fd154;
	mul.f64 	%fd159, %fd152, %fd158;
	fma.rn.f64 	%fd160, %fd152, %fd158, %fd159;
	mul.f64 	%fd161, %fd160, %fd160;
	fma.rn.f64 	%fd162, %fd161, 0d3EB1380B3AE80F1E, 0d3ED0EE258B7A8B04;
	fma.rn.f64 	%fd163, %fd162, %fd161, 0d3EF3B2669F02676F;
	fma.rn.f64 	%fd164, %fd163, %fd161, 0d3F1745CBA9AB0956;
	fma.rn.f64 	%fd165, %fd164, %fd161, 0d3F3C71C72D1B5154;
	fma.rn.f64 	%fd166, %fd165, %fd161, 0d3F624924923BE72D;
	fma.rn.f64 	%fd167, %fd166, %fd161, 0d3F8999999999A3C4;
	fma.rn.f64 	%fd168, %fd167, %fd161, 0d3FB5555555555554;
	sub.f64 	%fd169, %fd152, %fd160;
	add.f64 	%fd170, %fd169, %fd169;
	neg.f64 	%fd171, %fd160;
	fma.rn.f64 	%fd172, %fd171, %fd152, %fd170;
	mul.f64 	%fd173, %fd158, %fd172;
	mul.f64 	%fd174, %fd161, %fd168;
	fma.rn.f64 	%fd175, %fd174, %fd160, %fd173;
	xor.b32  	%r125, %r159, -2147483648;
	mov.b32 	%r126, 1127219200;
	mov.b64 	%fd176, {%r125, %r126};
	sub.f64 	%fd177, %fd176, %fd12;
	fma.rn.f64 	%fd178, %fd177, 0d3FE62E42FEFA39EF, %fd160;
	fma.rn.f64 	%fd179, %fd177, 0dBFE62E42FEFA39EF, %fd178;
	sub.f64 	%fd180, %fd179, %fd160;
	sub.f64 	%fd181, %fd175, %fd180;
	fma.rn.f64 	%fd182, %fd177, 0d3C7ABC9E3B39803F, %fd181;
	add.f64 	%fd237, %fd178, %fd182;
$L__BB4_33:
	mul.f64 	%fd183, %fd237, 0d3C7777D0FFDA0D24;
	fma.rn.f64 	%fd184, %fd237, 0d3FF71547652B82FE, %fd183;
	fma.rn.f64 	%fd234, %fd27, %fd184, %fd234;
$L__BB4_34:
	add.s32 	%r151, %r151, 2;
	add.s32 	%r150, %r150, 2;
	setp.ne.s32 	%p22, %r151, 0;
	@%p22 bra 	$L__BB4_16;
$L__BB4_35:
	and.b32  	%r127, %r60, 1;
	setp.eq.b32 	%p23, %r127, 1;
	not.pred 	%p24, %p23;
	@%p24 bra 	$L__BB4_45;
	add.s32 	%r128, %r160, %r2;
	mul.wide.s32 	%rd16, %r128, 4;
	add.s64 	%rd17, %rd1, %rd16;
	ld.global.u32 	%r129, [%rd17];
	cvt.rn.f64.s32 	%fd185, %r129;
	div.rn.f64 	%fd40, %fd185, %fd228;
	setp.leu.f64 	%p25, %fd40, 0d0000000000000000;
	@%p25 bra 	$L__BB4_45;
	{
	.reg .b32 %temp; 
	mov.b64 	{%temp, %r161}, %fd40;
	}
	{
	.reg .b32 %temp; 
	mov.b64 	{%r162, %temp}, %fd40;
	}
	setp.gt.s32 	%p26, %r161, 1048575;
	mov.b32 	%r163, -1023;
	mov.f64 	%fd241, %fd40;
	@%p26 bra 	$L__BB4_39;
	mul.f64 	%fd241, %fd40, 0d4350000000000000;
	{
	.reg .b32 %temp; 
	mov.b64 	{%temp, %r161}, %fd241;
	}
	{
	.reg .b32 %temp; 
	mov.b64 	{%r162, %temp}, %fd241;
	}
	mov.b32 	%r163, -1077;
$L__BB4_39:
	add.s32 	%r132, %r161, -1;
	setp.lt.u32 	%p27, %r132, 2146435071;
	@%p27 bra 	$L__BB4_41;
	fma.rn.f64 	%fd186, %fd241, 0d7FF0000000000000, 0d7FF0000000000000;
	{
	.reg .b32 %temp; 
	mov.b64 	{%temp, %r133}, %fd241;
	}
	and.b32  	%r134, %r133, 2147483647;
	setp.eq.s32 	%p28, %r134, 0;
	selp.f64 	%fd243, 0dFFF0000000000000, %fd186, %p28;
	bra.uni 	$L__BB4_44;
$L__BB4_41:
	shr.u32 	%r135, %r161, 20;
	add.s32 	%r164, %r163, %r135;
	and.b32  	%r136, %r161, 1048575;
	or.b32  	%r137, %r136, 1072693248;
	mov.b64 	%fd242, {%r162, %r137};
	setp.lt.u32 	%p29, %r137, 1073127583;
	@%p29 bra 	$L__BB4_43;
	{
	.reg .b32 %temp; 
	mov.b64 	{%r138, %temp}, %fd242;
	}
	{
	.reg .b32 %temp; 
	mov.b64 	{%temp, %r139}, %fd242;
	}
	add.s32 	%r140, %r139, -1048576;
	mov.b64 	%fd242, {%r138, %r140};
	add.s32 	%r164, %r164, 1;
$L__BB4_43:
	add.f64 	%fd187, %fd242, 0dBFF0000000000000;
	add.f64 	%fd188, %fd242, 0d3FF0000000000000;
	rcp.approx.ftz.f64 	%fd189, %fd188;
	neg.f64 	%fd190, %fd188;
	fma.rn.f64 	%fd191, %fd190, %fd189, 0d3FF0000000000000;
	fma.rn.f64 	%fd192, %fd191, %fd191, %fd191;
	fma.rn.f64 	%fd193, %fd192, %fd189, %fd189;
	mul.f64 	%fd194, %fd187, %fd193;
	fma.rn.f64 	%fd195, %fd187, %fd193, %fd194;
	mul.f64 	%fd196, %fd195, %fd195;
	fma.rn.f64 	%fd197, %fd196, 0d3EB1380B3AE80F1E, 0d3ED0EE258B7A8B04;
	fma.rn.f64 	%fd198, %fd197, %fd196, 0d3EF3B2669F02676F;
	fma.rn.f64 	%fd199, %fd198, %fd196, 0d3F1745CBA9AB0956;
	fma.rn.f64 	%fd200, %fd199, %fd196, 0d3F3C71C72D1B5154;
	fma.rn.f64 	%fd201, %fd200, %fd196, 0d3F624924923BE72D;
	fma.rn.f64 	%fd202, %fd201, %fd196, 0d3F8999999999A3C4;
	fma.rn.f64 	%fd203, %fd202, %fd196, 0d3FB5555555555554;
	sub.f64 	%fd204, %fd187, %fd195;
	add.f64 	%fd205, %fd204, %fd204;
	neg.f64 	%fd206, %fd195;
	fma.rn.f64 	%fd207, %fd206, %fd187, %fd205;
	mul.f64 	%fd208, %fd193, %fd207;
	mul.f64 	%fd209, %fd196, %fd203;
	fma.rn.f64 	%fd210, %fd209, %fd195, %fd208;
	xor.b32  	%r141, %r164, -2147483648;
	mov.b32 	%r142, 1127219200;
	mov.b64 	%fd211, {%r141, %r142};
	sub.f64 	%fd212, %fd211, %fd12;
	fma.rn.f64 	%fd213, %fd212, 0d3FE62E42FEFA39EF, %fd195;
	fma.rn.f64 	%fd214, %fd212, 0dBFE62E42FEFA39EF, %fd213;
	sub.f64 	%fd215, %fd214, %fd195;
	sub.f64 	%fd216, %fd210, %fd215;
	fma.rn.f64 	%fd217, %fd212, 0d3C7ABC9E3B39803F, %fd216;
	add.f64 	%fd243, %fd213, %fd217;
$L__BB4_44:
	mul.f64 	%fd218, %fd243, 0d3C7777D0FFDA0D24;
	fma.rn.f64 	%fd219, %fd243, 0d3FF71547652B82FE, %fd218;
	fma.rn.f64 	%fd234, %fd40, %fd219, %fd234;
$L__BB4_45:
	cvta.to.global.u64 	%rd18, %rd5;
	neg.f64 	%fd220, %fd234;
	mul.wide.s32 	%rd19, %r1, 8;
	add.s64 	%rd20, %rd18, %rd19;
	st.global.f64 	[%rd20], %fd220;
	ret;

}


// ===== COMPILED SASS (sm_100) =====

	.target	sm_100

	.elftype	@"ET_EXEC"


//--------------------- .note.nv.tkinfo           --------------------------
	.section	.note.nv.tkinfo,"",@"SHT_NOTE"
	.sectionflags	@"SHF_NOTE_NV_TKINFO"
	.tkinfo
        /*0018*/ 	.word	0x00000002
        /*0030*/ 	.string	""
        /*0030*/ 	.string	"ptxas"
        /*0030*/ 	.string	"Cuda compilation tools, release 13.0, V13.0.88"
        /*0030*/ 	.string	"Build cuda_13.0.r13.0/compiler.36424714_0"
        /*0030*/ 	.string	"-arch sm_100 -m 64 "



//--------------------- .note.nv.cuinfo           --------------------------
	.section	.note.nv.cuinfo,"",@"SHT_NOTE"
	.sectionflags	@"SHF_NOTE_NV_CUINFO"
        /*0018*/ 	.short	0x0002
        /*001a*/ 	.short	0x0064
        /*001c*/ 	.short	0x0082
	.zero		2


//--------------------- .nv.info                  --------------------------
	.section	.nv.info,"",@"SHT_CUDA_INFO"
	.align	4


	//----- nvinfo : EIATTR_REGCOUNT
	.align		4
        /*0000*/ 	.byte	0x04, 0x2f
        /*0002*/ 	.short	(.L_10 - .L_9)
	.align		4
.L_9:
        /*0004*/ 	.word	index@(_Z6mutatePiiP17curandStateXORWOW)
        /*0008*/ 	.word	0x00000013


	//----- nvinfo : EIATTR_FRAME_SIZE
	.align		4
.L_10:
        /*000c*/ 	.byte	0x04, 0x11
        /*000e*/ 	.short	(.L_12 - .L_11)
	.align		4
.L_11:
        /*0010*/ 	.word	index@(_Z6mutatePiiP17curandStateXORWOW)
        /*0014*/ 	.word	0x00000000


	//----- nvinfo : EIATTR_REGCOUNT
	.align		4
.L_12:
        /*0018*/ 	.byte	0x04, 0x2f
        /*001a*/ 	.short	(.L_14 - .L_13)
	.align		4
.L_13:
        /*001c*/ 	.word	index@(_Z5grandP17curandStateXORWOWm)
        /*0020*/ 	.word	0x0000001f


	//----- nvinfo : EIATTR_FRAME_SIZE
	.align		4
.L_14:
        /*0024*/ 	.byte	0x04, 0x11
        /*0026*/ 	.short	(.L_16 - .L_15)
	.align		4
.L_15:
        /*0028*/ 	.word	index@(_Z5grandP17curandStateXORWOWm)
        /*002c*/ 	.word	0x00000000


	//----- nvinfo : EIATTR_REGCOUNT
	.align		4
.L_16:
        /*0030*/ 	.byte	0x04, 0x2f
        /*0032*/ 	.short	(.L_18 - .L_17)
	.align		4
.L_17:
        /*0034*/ 	.word	index@(_Z6alcatePii)
        /*0038*/ 	.word	0x0000000a


	//----- nvinfo : EIATTR_FRAME_SIZE
	.align		4
.L_18:
        /*003c*/ 	.byte	0x04, 0x11
        /*003e*/ 	.short	(.L_20 - .L_19)
	.align		4
.L_19:
        /*0040*/ 	.word	index@(_Z6alcatePii)
        /*0044*/ 	.word	0x00000000


	//----- nvinfo : EIATTR_REGCOUNT
	.align		4
.L_20:
        /*0048*/ 	.byte	0x04, 0x2f
        /*004a*/ 	.short	(.L_22 - .L_21)
	.align		4
.L_21:
        /*004c*/ 	.word	index@(_Z16calculateEntropyPiiiiS_)
        /*0050*/ 	.word	0x0000000e


	//----- nvinfo : EIATTR_FRAME_SIZE
	.align		4
.L_22:
        /*0054*/ 	.byte	0x04, 0x11
        /*0056*/ 	.short	(.L_24 - .L_23)
	.align		4
.L_23:
        /*0058*/ 	.word	index@(_Z16calculateEntropyPiiiiS_)
        /*005c*/ 	.word	0x00000000


	//----- nvinfo : EIATTR_REGCOUNT
	.align		4
.L_24:
        /*0060*/ 	.byte	0x04, 0x2f
        /*0062*/ 	.short	(.L_26 - .L_25)
	.align		4
.L_25:
        /*0064*/ 	.word	index@(_Z17calculateEntropy3iPiPd)
        /*0068*/ 	.word	0x0000001e


	//----- nvinfo : EIATTR_FRAME_SIZE
	.align		4
.L_26:
        /*006c*/ 	.byte	0x04, 0x11
        /*006e*/ 	.short	(.L_28 - .L_27)
	.align		4
.L_27:
        /*0070*/ 	.word	index@($__internal_0_$__cuda_sm20_div_rn_f64_full)
        /*0074*/ 	.word	0x00000000


	//----- nvinfo : EIATTR_FRAME_SIZE
	.align		4
.L_28:
        /*0078*/ 	.byte	0x04, 0x11
        /*007a*/ 	.short	(.L_30 - .L_29)
	.align		4
.L_29:
        /*007c*/ 	.word	index@(_Z17calculateEntropy3iPiPd)
        /*0080*/ 	.word	0x00000000


	//----- nvinfo : EIATTR_MIN_STACK_SIZE
	.align		4
.L_30:
        /*0084*/ 	.byte	0x04, 0x12
        /*0086*/ 	.short	(.L_32 - .L_31)
	.align		4
.L_31:
        /*0088*/ 	.word	index@(_Z17calculateEntropy3iPiPd)
        /*008c*/ 	.word	0x00000000


	//----- nvinfo : EIATTR_MIN_STACK_SIZE
	.align		4
.L_32:
        /*0090*/ 	.byte	0x04, 0x12
        /*0092*/ 	.short	(.L_34 - .L_33)
	.align		4
.L_33:
        /*0094*/ 	.word	index@(_Z16calculateEntropyPiiiiS_)
        /*0098*/ 	.word	0x00000000


	//----- nvinfo : EIATTR_MIN_STACK_SIZE
	.align		4
.L_34:
        /*009c*/ 	.byte	0x04, 0x12
        /*009e*/ 	.short	(.L_36 - .L_35)
	.align		4
.L_35:
        /*00a0*/ 	.word	index@(_Z6alcatePii)
        /*00a4*/ 	.word	0x00000000


	//----- nvinfo : EIATTR_MIN_STACK_SIZE
	.align		4
.L_36:
        /*00a8*/ 	.byte	0x04, 0x12
        /*00aa*/ 	.short	(.L_38 - .L_37)
	.align		4
.L_37:
        /*00ac*/ 	.word	index@(_Z5grandP17curandStateXORWOWm)
        /*00b0*/ 	.word	0x00000000


	//----- nvinfo : EIATTR_MIN_STACK_SIZE
	.align		4
.L_38:
        /*00b4*/ 	.byte	0x04, 0x12
        /*00b6*/ 	.short	(.L_40 - .L_39)
	.align		4
.L_39:
        /*00b8*/ 	.word	index@(_Z6mutatePiiP17curandStateXORWOW)
        /*00bc*/ 	.word	0x00000000
.L_40:


//--------------------- .nv.compat                --------------------------
	.section	.nv.compat,"",@"SHT_CUDA_COMPAT_INFO"
	.align	4
        /*0000*/ 	.byte	0x02, 0x09, 0x00, 0x00, 0x02, 0x02, 0x01, 0x00, 0x02, 0x05, 0x05, 0x00, 0x03, 0x07, 0x01, 0x01
        /*0010*/ 	.byte	0x02, 0x03, 0x00, 0x00, 0x02, 0x06, 0x01, 0x00, 0x04, 0x0b, 0x08, 0x00, 0x01, 0x00, 0x00, 0x00
        /*0020*/ 	.byte	0x00, 0x00, 0x00, 0x00


//--------------------- .nv.info._Z17calculateEntropy3iPiPd --------------------------
	.section	.nv.info._Z17calculateEntropy3iPiPd,"",@"SHT_CUDA_INFO"
	.sectionflags	@""
	.align	4


	//----- nvinfo : EIATTR_CUDA_API_VERSION
	.align		4
        /*0000*/ 	.byte	0x04, 0x37
        /*0002*/ 	.short	(.L_42 - .L_41)
.L_41:
        /*0004*/ 	.word	0x00000082


	//----- nvinfo : EIATTR_KPARAM_INFO
	.align		4
.L_42:
        /*0008*/ 	.byte	0x04, 0x17
        /*000a*/ 	.short	(.L_44 - .L_43)
.L_43:
        /*000c*/ 	.word	0x00000000
        /*0010*/ 	.short	0x0002
        /*0012*/ 	.short	0x0010
        /*0014*/ 	.byte	0x00, 0xf5, 0x21, 0x00


	//----- nvinfo : EIATTR_KPARAM_INFO
	.align		4
.L_44:
        /*0018*/ 	.byte	0x04, 0x17
        /*001a*/ 	.short	(.L_46 - .L_45)
.L_45:
        /*001c*/ 	.word	0x00000000
        /*0020*/ 	.short	0x0001
        /*0022*/ 	.short	0x0008
        /*0024*/ 	.byte	0x00, 0xf5, 0x21, 0x00


	//----- nvinfo : EIATTR_KPARAM_INFO
	.align		4
.L_46:
        /*0028*/ 	.byte	0x04, 0x17
        /*002a*/ 	.short	(.L_48 - .L_47)
.L_47:
        /*002c*/ 	.word	0x00000000
        /*0030*/ 	.short	0x0000
        /*0032*/ 	.short	0x0000
        /*0034*/ 	.byte	0x00, 0xf0, 0x11, 0x00


	//----- nvinfo : EIATTR_SPARSE_MMA_MASK
	.align		4
.L_48:
        /*0038*/ 	.byte	0x03, 0x50
        /*003a*/ 	.short	0x0000


	//----- nvinfo : EIATTR_MAXREG_COUNT
	.align		4
        /*003c*/ 	.byte	0x03, 0x1b
        /*003e*/ 	.short	0x00ff


	//----- nvinfo : EIATTR_MERCURY_ISA_VERSION
	.align		4
        /*0040*/ 	.byte	0x03, 0x5f
        /*0042*/ 	.short	0x0101


	//----- nvinfo : EIATTR_VRC_CTA_INIT_COUNT
	.align		4
        /*0044*/ 	.byte	0x02, 0x4a
	.zero		1
	.zero		1


	//----- nvinfo : EIATTR_EXIT_INSTR_OFFSETS
	.align		4
        /*0048*/ 	.byte	0x04, 0x1c
        /*004a*/ 	.short	(.L_50 - .L_49)


	//   ....[0]....
.L_49:
        /*004c*/ 	.word	0x000021a0


	//----- nvinfo : EIATTR_CRS_STACK_SIZE
	.align		4
.L_50:
        /*0050*/ 	.byte	0x04, 0x1e
        /*0052*/ 	.short	(.L_52 - .L_51)
.L_51:
        /*0054*/ 	.word	0x00000000


	//----- nvinfo : EIATTR_CBANK_PARAM_SIZE
	.align		4
.L_52:
        /*0058*/ 	.byte	0x03, 0x19
        /*005a*/ 	.short	0x0018


	//----- nvinfo : EIATTR_PARAM_CBANK
	.align		4
        /*005c*/ 	.byte	0x04, 0x0a
        /*005e*/ 	.short	(.L_54 - .L_53)
	.align		4
.L_53:
        /*0060*/ 	.word	index@(.nv.constant0._Z17calculateEntropy3iPiPd)
        /*0064*/ 	.short	0x0380
        /*0066*/ 	.short	0x0018


	//----- nvinfo : EIATTR_SW_WAR
	.align		4
.L_54:
        /*0068*/ 	.byte	0x04, 0x36
        /*006a*/ 	.short	(.L_56 - .L_55)
.L_55:
        /*006c*/ 	.word	0x00000008
.L_56:


//--------------------- .nv.info._Z16calculateEntropyPiiiiS_ --------------------------
	.section	.nv.info._Z16calculateEntropyPiiiiS_,"",@"SHT_CUDA_INFO"
	.sectionflags	@""
	.align	4


	//----- nvinfo : EIATTR_CUDA_API_VERSION
	.align		4
        /*0000*/ 	.byte	0x04, 0x37
        /*0002*/ 	.short	(.L_58 - .L_57)
.L_57:
        /*0004*/ 	.word	0x00000082


	//----- nvinfo : EIATTR_KPARAM_INFO
	.align		4
.L_58:
        /*0008*/ 	.byte	0x04, 0x17
        /*000a*/ 	.short	(.L_60 - .L_59)
.L_59:
        /*000c*/ 	.word	0x00000000
        /*0010*/ 	.short	0x0004
        /*0012*/ 	.short	0x0018
        /*0014*/ 	.byte	0x00, 0xf5, 0x21, 0x00


	//----- nvinfo : EIATTR_KPARAM_INFO
	.align		4
.L_60:
        /*0018*/ 	.byte	0x04, 0x17
        /*001a*/ 	.short	(.L_62 - .L_61)
.L_61:
        /*001c*/ 	.word	0x00000000
        /*0020*/ 	.short	0x0003
        /*0022*/ 	.short	0x0010
        /*0024*/ 	.byte	0x00, 0xf0, 0x11, 0x00


	//----- nvinfo : EIATTR_KPARAM_INFO
	.align		4
.L_62:
        /*0028*/ 	.byte	0x04, 0x17
        /*002a*/ 	.short	(.L_64 - .L_63)
.L_63:
        /*002c*/ 	.word	0x00000000
        /*0030*/ 	.short	0x0002
        /*0032*/ 	.short	0x000c
        /*0034*/ 	.byte	0x00, 0xf0, 0x11, 0x00


	//----- nvinfo : EIATTR_KPARAM_INFO
	.align		4
.L_64:
        /*0038*/ 	.byte	0x04, 0x17
        /*003a*/ 	.short	(.L_66 - .L_65)
.L_65:
        /*003c*/ 	.word	0x00000000
        /*0040*/ 	.short	0x0001
        /*0042*/ 	.short	0x0008
        /*0044*/ 	.byte	0x00, 0xf0, 0x11, 0x00


	//----- nvinfo : EIATTR_KPARAM_INFO
	.align		4
.L_66:
        /*0048*/ 	.byte	0x04, 0x17
        /*004a*/ 	.short	(.L_68 - .L_67)
.L_67:
        /*004c*/ 	.word	0x00000000
        /*0050*/ 	.short	0x0000
        /*0052*/ 	.short	0x0000
        /*0054*/ 	.byte	0x00, 0xf5, 0x21, 0x00


	//----- nvinfo : EIATTR_SPARSE_MMA_MASK
	.align		4
.L_68:
        /*0058*/ 	.byte	0x03, 0x50
        /*005a*/ 	.short	0x0000


	//----- nvinfo : EIATTR_MAXREG_COUNT
	.align		4
        /*005c*/ 	.byte	0x03, 0x1b
        /*005e*/ 	.short	0x00ff


	//----- nvinfo : EIATTR_NUM_BARRIERS
	.align		4
        /*0060*/ 	.byte	0x02, 0x4c
        /*0062*/ 	.byte	0x01
	.zero		1


	//----- nvinfo : EIATTR_MERCURY_ISA_VERSION
	.align		4
        /*0064*/ 	.byte	0x03, 0x5f
        /*0066*/ 	.short	0x0101


	//----- nvinfo : EIATTR_VRC_CTA_INIT_COUNT
	.align		4
        /*0068*/ 	.byte	0x02, 0x4a
	.zero		1
	.zero		1


	//----- nvinfo : EIATTR_EXIT_INSTR_OFFSETS
	.align		4
        /*006c*/ 	.byte	0x04, 0x1c
        /*006e*/ 	.short	(.L_70 - .L_69)


	//   ....[0]....
.L_69:
        /*0070*/ 	.word	0x000005e0


	//----- nvinfo : EIATTR_CRS_STACK_SIZE
	.align		4
.L_70:
        /*0074*/ 	.byte	0x04, 0x1e
        /*0076*/ 	.short	(.L_72 - .L_71)
.L_71:
        /*0078*/ 	.word	0x00000000


	//----- nvinfo : EIATTR_CBANK_PARAM_SIZE
	.align		4
.L_72:
        /*007c*/ 	.byte	0x03, 0x19
        /*007e*/ 	.short	0x0020


	//----- nvinfo : EIATTR_PARAM_CBANK
	.align		4
        /*0080*/ 	.byte	0x04, 0x0a
        /*0082*/ 	.short	(.L_74 - .L_73)
	.align		4
.L_73:
        /*0084*/ 	.word	index@(.nv.constant0._Z16calculateEntropyPiiiiS_)
        /*0088*/ 	.short	0x0380
        /*008a*/ 	.short	0x0020


	//----- nvinfo : EIATTR_SW_WAR
	.align		4
.L_74:
        /*008c*/ 	.byte	0x04, 0x36
        /*008e*/ 	.short	(.L_76 - .L_75)
.L_75:
        /*0090*/ 	.word	0x00000008
.L_76:


//--------------------- .nv.info._Z6alcatePii     --------------------------
	.section	.nv.info._Z6alcatePii,"",@"SHT_CUDA_INFO"
	.sectionflags	@""
	.align	4


	//----- nvinfo : EIATTR_CUDA_API_VERSION
	.align		4
        /*0000*/ 	.byte	0x04, 0x37
        /*0002*/ 	.short	(.L_78 - .L_77)
.L_77:
        /*0004*/ 	.word	0x00000082


	//----- nvinfo : EIATTR_KPARAM_INFO
	.align		4
.L_78:
        /*0008*/ 	.byte	0x04, 0x17
        /*000a*/ 	.short	(.L_80 - .L_79)
.L_79:
        /*000c*/ 	.word	0x00000000
        /*0010*/ 	.short	0x0001
        /*0012*/ 	.short	0x0008
        /*0014*/ 	.byte	0x00, 0xf0, 0x11, 0x00


	//----- nvinfo : EIATTR_KPARAM_INFO
	.align		4
.L_80:
        /*0018*/ 	.byte	0x04, 0x17
        /*001a*/ 	.short	(.L_82 - .L_81)
.L_81:
        /*001c*/ 	.word	0x00000000
        /*0020*/ 	.short	0x0000
        /*0022*/ 	.short	0x0000
        /*0024*/ 	.byte	0x00, 0xf5, 0x21, 0x00


	//----- nvinfo : EIATTR_SPARSE_MMA_MASK
	.align		4
.L_82:
        /*0028*/ 	.byte	0x03, 0x50
        /*002a*/ 	.short	0x0000


	//----- nvinfo : EIATTR_MAXREG_COUNT
	.align		4
        /*002c*/ 	.byte	0x03, 0x1b
        /*002e*/ 	.short	0x00ff


	//----- nvinfo : EIATTR_MERCURY_ISA_VERSION
	.align		4
        /*0030*/ 	.byte	0x03, 0x5f
        /*0032*/ 	.short	0x0101


	//----- nvinfo : EIATTR_VRC_CTA_INIT_COUNT
	.align		4
        /*0034*/ 	.byte	0x02, 0x4a
	.zero		1
	.zero		1


	//----- nvinfo : EIATTR_EXIT_INSTR_OFFSETS
	.align		4
        /*0038*/ 	.byte	0x04, 0x1c
        /*003a*/ 	.short	(.L_84 - .L_83)


	//   ....[0]....
.L_83:
        /*003c*/ 	.word	0x000000c0


	//----- nvinfo : EIATTR_CBANK_PARAM_SIZE
	.align		4
.L_84:
        /*0040*/ 	.byte	0x03, 0x19
        /*0042*/ 	.short	0x000c


	//----- nvinfo : EIATTR_PARAM_CBANK
	.align		4
        /*0044*/ 	.byte	0x04, 0x0a
        /*0046*/ 	.short	(.L_86 - .L_85)
	.align		4
.L_85:
        /*0048*/ 	.word	index@(.nv.constant0._Z6alcatePii)
        /*004c*/ 	.short	0x0380
        /*004e*/ 	.short	0x000c


	//----- nvinfo : EIATTR_SW_WAR
	.align		4
.L_86:
        /*0050*/ 	.byte	0x04, 0x36
        /*0052*/ 	.short	(.L_88 - .L_87)
.L_87:
        /*0054*/ 	.word	0x00000008
.L_88:


//--------------------- .nv.info._Z5grandP17curandStateXORWOWm --------------------------
	.section	.nv.info._Z5grandP17curandStateXORWOWm,"",@"SHT_CUDA_INFO"
	.sectionflags	@""
	.align	4


	//----- nvinfo : EIATTR_CUDA_API_VERSION
	.align		4
        /*0000*/ 	.byte	0x04, 0x37
        /*0002*/ 	.short	(.L_90 - .L_89)
.L_89:
        /*0004*/ 	.word	0x00000082


	//----- nvinfo : EIATTR_KPARAM_INFO
	.align		4
.L_90:
        /*0008*/ 	.byte	0x04, 0x17
        /*000a*/ 	.short	(.L_92 - .L_91)
.L_91:
        /*000c*/ 	.word	0x00000000
        /*0010*/ 	.short	0x0001
        /*0012*/ 	.short	0x0008
        /*0014*/ 	.byte	0x00, 0xf0, 0x21, 0x00


	//----- nvinfo : EIATTR_KPARAM_INFO
	.align		4
.L_92:
        /*0018*/ 	.byte	0x04, 0x17
        /*001a*/ 	.short	(.L_94 - .L_93)
.L_93:
        /*001c*/ 	.word	0x00000000
        /*0020*/ 	.short	0x0000
        /*0022*/ 	.short	0x0000
        /*0024*/ 	.byte	0x00, 0xf5, 0x21, 0x00


	//----- nvinfo : EIATTR_SPARSE_MMA_MASK
	.align		4
.L_94:
        /*0028*/ 	.byte	0x03, 0x50
        /*002a*/ 	.short	0x0000


	//----- nvinfo : EIATTR_MAXREG_COUNT
	.align		4
        /*002c*/ 	.byte	0x03, 0x1b
        /*002e*/ 	.short	0x00ff


	//----- nvinfo : EIATTR_MERCURY_ISA_VERSION
	.align		4
        /*0030*/ 	.byte	0x03, 0x5f
        /*0032*/ 	.short	0x0101


	//----- nvinfo : EIATTR_VRC_CTA_INIT_COUNT
	.align		4
        /*0034*/ 	.byte	0x02, 0x4a
	.zero		1
	.zero		1


	//----- nvinfo : EIATTR_EXIT_INSTR_OFFSETS
	.align		4
        /*0038*/ 	.byte	0x04, 0x1c
        /*003a*/ 	.short	(.L_96 - .L_95)


	//   ....[0]....
.L_95:
        /*003c*/ 	.word	0x00000ef0


	//----- nvinfo : EIATTR_CRS_STACK_SIZE
	.align		4
.L_96:
        /*0040*/ 	.byte	0x04, 0x1e
        /*0042*/ 	.short	(.L_98 - .L_97)
.L_97:
        /*0044*/ 	.word	0x00000000


	//----- nvinfo : EIATTR_CBANK_PARAM_SIZE
	.align		4
.L_98:
        /*0048*/ 	.byte	0x03, 0x19
        /*004a*/ 	.short	0x0010


	//----- nvinfo : EIATTR_PARAM_CBANK
	.align		4
        /*004c*/ 	.byte	0x04, 0x0a
        /*004e*/ 	.short	(.L_100 - .L_99)
	.align		4
.L_99:
        /*0050*/ 	.word	index@(.nv.constant0._Z5grandP17curandStateXORWOWm)
        /*0054*/ 	.short	0x0380
        /*0056*/ 	.short	0x0010


	//----- nvinfo : EIATTR_SW_WAR
	.align		4
.L_100:
        /*0058*/ 	.byte	0x04, 0x36
        /*005a*/ 	.short	(.L_102 - .L_101)
.L_101:
        /*005c*/ 	.word	0x00000008
.L_102:


//--------------------- .nv.info._Z6mutatePiiP17curandStateXORWOW --------------------------
	.section	.nv.info._Z6mutatePiiP17curandStateXORWOW,"",@"SHT_CUDA_INFO"
	.sectionflags	@""
	.align	4


	//----- nvinfo : EIATTR_CUDA_API_VERSION
	.align		4
        /*0000*/ 	.byte	0x04, 0x37
        /*0002*/ 	.short	(.L_104 - .L_103)
.L_103:
        /*0004*/ 	.word	0x00000082


	//----- nvinfo : EIATTR_KPARAM_INFO
	.align		4
.L_104:
        /*0008*/ 	.byte	0x04, 0x17
        /*000a*/ 	.short	(.L_106 - .L_105)
.L_105:
        /*000c*/ 	.word	0x00000000
        /*0010*/ 	.short	0x0002
        /*0012*/ 	.short	0x0010
        /*0014*/ 	.byte	0x00, 0xf5, 0x21, 0x00


	//----- nvinfo : EIATTR_KPARAM_INFO
	.align		4
.L_106:
        /*0018*/ 	.byte	0x04, 0x17
        /*001a*/ 	.short	(.L_108 - .L_107)
.L_107:
        /*001c*/ 	.word	0x00000000
        /*0020*/ 	.short	0x0001
        /*0022*/ 	.short	0x0008
        /*0024*/ 	.byte	0x00, 0xf0, 0x11, 0x00


	//----- nvinfo : EIATTR_KPARAM_INFO
	.align		4
.L_108:
        /*0028*/ 	.byte	0x04, 0x17
        /*002a*/ 	.short	(.L_110 - .L_109)
.L_109:
        /*002c*/ 	.word	0x00000000
        /*0030*/ 	.short	0x0000
        /*0032*/ 	.short	0x0000
        /*0034*/ 	.byte	0x00, 0xf5, 0x21, 0x00


	//----- nvinfo : EIATTR_SPARSE_MMA_MASK
	.align		4
.L_110:
        /*0038*/ 	.byte	0x03, 0x50
        /*003a*/ 	.short	0x0000


	//----- nvinfo : EIATTR_MAXREG_COUNT
	.align		4
        /*003c*/ 	.byte	0x03, 0x1b
        /*003e*/ 	.short	0x00ff


	//----- nvinfo : EIATTR_MERCURY_ISA_VERSION
	.align		4
        /*0040*/ 	.byte	0x03, 0x5f
        /*0042*/ 	.short	0x0101


	//----- nvinfo : EIATTR_VRC_CTA_INIT_COUNT
	.align		4
        /*0044*/ 	.byte	0x02, 0x4a
	.zero		1
	.zero		1


	//----- nvinfo : EIATTR_EXIT_INSTR_OFFSETS
	.align		4
        /*0048*/ 	.byte	0x04, 0x1c
        /*004a*/ 	.short	(.L_112 - .L_111)


	//   ....[0]....
.L_111:
        /*004c*/ 	.word	0x00000330


	//----- nvinfo : EIATTR_CBANK_PARAM_SIZE
	.align		4
.L_112:
        /*0050*/ 	.byte	0x03, 0x19
        /*0052*/ 	.short	0x0018


	//----- nvinfo : EIATTR_PARAM_CBANK
	.align		4
        /*0054*/ 	.byte	0x04, 0x0a
        /*0056*/ 	.short	(.L_114 - .L_113)
	.align		4
.L_113:
        /*0058*/ 	.word	index@(.nv.constant0._Z6mutatePiiP17curandStateXORWOW)
        /*005c*/ 	.short	0x0380
        /*005e*/ 	.short	0x0018


	//----- nvinfo : EIATTR_SW_WAR
	.align		4
.L_114:
        /*0060*/ 	.byte	0x04, 0x36
        /*0062*/ 	.short	(.L_116 - .L_115)
.L_115:
        /*0064*/ 	.word	0x00000008
.L_116:


//--------------------- .nv.callgraph             --------------------------
	.section	.nv.callgraph,"",@"SHT_CUDA_CALLGRAPH"
	.align	4
	.sectionentsize	8
	.align		4
        /*0000*/ 	.word	0x00000000
	.align		4
        /*0004*/ 	.word	0xffffffff
	.align		4
        /*0008*/ 	.word	0x00000000
	.align		4
        /*000c*/ 	.word	0xfffffffe
	.align		4
        /*0010*/ 	.word	0x00000000
	.align		4
        /*0014*/ 	.word	0xfffffffd
	.align		4
        /*0018*/ 	.word	0x00000000
	.align		4
        /*001c*/ 	.word	0xfffffffc


//--------------------- .nv.constant4             --------------------------
	.section	.nv.constant4,"a",@progbits
	.align	8
	.align		8
.nv.constant4:
        /*0000*/ 	.dword	precalc_xorwow_matrix
	.align		8
        /*0008*/ 	.dword	precalc_xorwow_offset_matrix
	.align		8
        /*0010*/ 	.dword	mrg32k3aM1
	.align		8
        /*0018*/ 	.dword	mrg32k3aM2
	.align		8
        /*0020*/ 	.dword	mrg32k3aM1SubSeq
	.align		8
        /*0028*/ 	.dword	mrg32k3aM2SubSeq
	.align		8
        /*0030*/ 	.dword	mrg32k3aM1Seq
	.align		8
        /*0038*/ 	.dword	mrg32k3aM2Seq


//--------------------- .nv.constant3             --------------------------
	.section	.nv.constant3,"a",@progbits
	.align	8
.nv.constant3:
	.type		__cr_lgamma_table,@object
	.size		__cr_lgamma_table,(.L_8 - __cr_lgamma_table)
__cr_lgamma_table:
        /*0000*/ 	.byte	0x00, 0x00, 0x00, 0x00, 0x00, 0x00, 0x00, 0x00, 0x00, 0x00, 0x00, 0x00, 0x00, 0x00, 0x00, 0x00
        /*0010*/ 	.byte	0xef, 0x39, 0xfa, 0xfe, 0x42, 0x2e, 0xe6, 0x3f, 0x02, 0x20, 0x2a, 0xfa, 0x0b, 0xab, 0xfc, 0x3f
        /*0020*/ 	.byte	0xf9, 0x2c, 0x92, 0x7c, 0xa7, 0x6c, 0x09, 0x40, 0xc9, 0x79, 0x44, 0x3c, 0x64, 0x26, 0x13, 0x40
        /*0030*/ 	.byte	0xca, 0x01, 0xcf, 0x3a, 0x27, 0x51, 0x1a, 0x40, 0x30, 0xcc, 0x2d, 0xf3, 0xe1, 0x0c, 0x21, 0x40
        /*0040*/ 	.byte	0x0d, 0xb7, 0xfc, 0x82, 0x8e, 0x35, 0x25, 0x40
.L_8:


//--------------------- .text._Z17calculateEntropy3iPiPd --------------------------
	.section	.text._Z17calculateEntropy3iPiPd,"ax",@progbits
	.align	128
        .global         _Z17calculateEntropy3iPiPd
        .type           _Z17calculateEntropy3iPiPd,@function
        .size           _Z17calculateEntropy3iPiPd,(.L_x_55 - _Z17calculateEntropy3iPiPd)
        .other          _Z17calculateEntropy3iPiPd,@"STO_CUDA_ENTRY STV_DEFAULT"
_Z17calculateEntropy3iPiPd:
.text._Z17calculateEntropy3iPiPd:
[----:B------:R-:W-:Y:S01]  /*0000*/  LDC R1, c[0x0][0x37c] ;  /* 0x0000df00ff017b82 */ /* 0x000fe20000000800 */
[----:B------:R-:W0:Y:S01]  /*0010*/  S2R R3, SR_TID.X ;  /* 0x0000000000037919 */ /* 0x000e220000002100 */
[----:B------:R-:W1:Y:S06]  /*0020*/  LDCU UR7, c[0x0][0x380] ;  /* 0x00007000ff0777ac */ /* 0x000e6c0008000800 */
[----:B------:R-:W0:Y:S01]  /*0030*/  S2UR UR4, SR_CTAID.X ;  /* 0x00000000000479c3 */ /* 0x000e220000002500 */
[----:B------:R-:W-:Y:S01]  /*0040*/  CS2R R16, SRZ ;  /* 0x0000000000107805 */ /* 0x000fe2000001ff00 */
[----:B------:R-:W2:Y:S06]  /*0050*/  LDCU.64 UR10, c[0x0][0x358] ;  /* 0x00006b00ff0a77ac */ /* 0x000eac0008000a00 */
[----:B------:R-:W0:Y:S01]  /*0060*/  LDC R2, c[0x0][0x360] ;  /* 0x0000d800ff027b82 */ /* 0x000e220000000800 */
[----:B-1----:R-:W-:Y:S01]  /*0070*/  UISETP.GE.AND UP0, UPT, UR7, 0x1, UPT ;  /* 0x000000010700788c */ /* 0x002fe2000bf06270 */
[----:B0-----:R-:W-:-:S04]  /*0080*/  IMAD R2, R2, UR4, R3 ;  /* 0x0000000402027c24 */ /* 0x001fc8000f8e0203 */
[----:B------:R-:W-:-:S04]  /*0090*/  IMAD R3, R2, UR7, RZ ;  /* 0x0000000702037c24 */ /* 0x000fc8000f8e02ff */
[----:B--2---:R-:W-:Y:S05]  /*00a0*/  BRA.U !UP0, `(.L_x_0) ;  /* 0x0000000908187547 */ /* 0x004fea000b800000 */
[----:B------:R-:W-:Y:S01]  /*00b0*/  UISETP.GE.U32.AND UP2, UPT, UR7, 0x10, UPT ;  /* 0x000000100700788c */ /* 0x000fe2000bf46070 */
[----:B------:R-:W-:Y:S01]  /*00c0*/  CS2R R16, SRZ ;  /* 0x0000000000107805 */ /* 0x000fe2000001ff00 */
[----:B------:R-:W-:Y:S01]  /*00d0*/  ULOP3.LUT UR12, UR7, 0xf, URZ, 0xc0, !UPT ;  /* 0x0000000f070c7892 */ /* 0x000fe2000f8ec0ff */
[----:B------:R-:W-:-:S03]  /*00e0*/  UMOV UR4, URZ ;  /* 0x000000ff00047c82 */ /* 0x000fc60008000000 */
[----:B------:R-:W-:-:S03]  /*00f0*/  UISETP.NE.AND UP1, UPT, UR12, URZ, UPT ;  /* 0x000000ff0c00728c */ /* 0x000fc6000bf25270 */
[----:B------:R-:W-:Y:S08]  /*0100*/  BRA.U !UP2, `(.L_x_1) ;  /* 0x000000010af87547 */ /* 0x000ff0000b800000 */
[----:B------:R-:W0:Y:S01]  /*0110*/  LDCU.64 UR8, c[0x0][0x388] ;  /* 0x00007100ff0877ac */ /* 0x000e220008000a00 */
[----:B------:R-:W-:Y:S01]  /*0120*/  IMAD.MOV.U32 R0, RZ, RZ, R3 ;  /* 0x000000ffff007224 */ /* 0x000fe200078e0003 */
[----:B------:R-:W-:Y:S01]  /*0130*/  CS2R R16, SRZ ;  /* 0x0000000000107805 */ /* 0x000fe2000001ff00 */
[----:B------:R-:W-:Y:S02]  /*0140*/  ULOP3.LUT UR4, UR7, 0x7ffffff0, URZ, 0xc0, !UPT ;  /* 0x7ffffff007047892 */ /* 0x000fe4000f8ec0ff */
[----:B0-----:R-:W-:Y:S02]  /*0150*/  UIADD3 UR5, UP2, UPT, UR8, 0x20, URZ ;  /* 0x0000002008057890 */ /* 0x001fe4000ff5e0ff */
[----:B------:R-:W-:Y:S02]  /*0160*/  UIADD3 UR8, UPT, UPT, -UR4, URZ, URZ ;  /* 0x000000ff04087290 */ /* 0x000fe4000fffe1ff */
[----:B------:R-:W-:-:S12]  /*0170*/  UIADD3.X UR6, UPT, UPT, URZ, UR9, URZ, UP2, !UPT ;  /* 0x00000009ff067290 */ /* 0x000fd800097fe4ff */
.L_x_2:
[----:B------:R-:W-:Y:S02]  /*0180*/  IMAD.U32 R24, RZ, RZ, UR5 ;  /* 0x00000005ff187e24 */ /* 0x000fe4000f8e00ff */
[----:B------:R-:W-:Y:S02]  /*0190*/  IMAD.U32 R25, RZ, RZ, UR6 ;  /* 0x00000006ff197e24 */ /* 0x000fe4000f8e00ff */
[----:B------:R-:W-:-:S05]  /*01a0*/  IMAD.WIDE R24, R0, 0x4, R24 ;  /* 0x0000000400187825 */ /* 0x000fca00078e0218 */
[----:B------:R-:W2:Y:S04]  /*01b0*/  LDG.E R23, desc[UR10][R24.64+-0x20] ;  /* 0xffffe00a18177981 */ /* 0x000ea8000c1e1900 */
[----:B------:R-:W3:Y:S04]  /*01c0*/  LDG.E R26, desc[UR10][R24.64+-0x1c] ;  /* 0xffffe40a181a7981 */ /* 0x000ee8000c1e1900 */
[----:B------:R-:W4:Y:S04]  /*01d0*/  LDG.E R27, desc[UR10][R24.64+-0x18] ;  /* 0xffffe80a181b7981 */ /* 0x000f28000c1e1900 */
[----:B------:R-:W5:Y:S04]  /*01e0*/  LDG.E R22, desc[UR10][R24.64+-0x14] ;  /* 0xffffec0a18167981 */ /* 0x000f68000c1e1900 */
        /* <DEDUP_REMOVED lines=11> */
[----:B------:R-:W5:Y:S01]  /*02a0*/  LDG.E R4, desc[UR10][R24.64+0x1c] ;  /* 0x00001c0a18047981 */ /* 0x000f62000c1e1900 */
[----:B------:R-:W-:Y:S01]  /*02b0*/  UIADD3 UR8, UPT, UPT, UR8, 0x10, URZ ;  /* 0x0000001008087890 */ /* 0x000fe2000fffe0ff */
[----:B------:R-:W-:-:S03]  /*02c0*/  VIADD R0, R0, 0x10 ;  /* 0x0000001000007836 */ /* 0x000fc60000000000 */
[----:B------:R-:W-:Y:S01]  /*02d0*/  UISETP.NE.AND UP2, UPT, UR8, URZ, UPT ;  /* 0x000000ff0800728c */ /* 0x000fe2000bf45270 */
[----:B--2---:R-:W0:Y:S08]  /*02e0*/  I2F.F64 R14, R23 ;  /* 0x00000017000e7312 */ /* 0x004e300000201c00 */
[----:B---3--:R-:W1:Y:S01]  /*02f0*/  I2F.F64 R12, R26 ;  /* 0x0000001a000c7312 */ /* 0x008e620000201c00 */
[----:B0-----:R-:W-:-:S07]  /*0300*/  DADD R16, R14, R16 ;  /* 0x000000000e107229 */ /* 0x001fce0000000010 */
[----:B----4-:R-:W0:Y:S01]  /*0310*/  I2F.F64 R14, R27 ;  /* 0x0000001b000e7312 */ /* 0x010e220000201c00 */
[----:B-1----:R-:W-:-:S07]  /*0320*/  DADD R12, R16, R12 ;  /* 0x00000000100c7229 */ /* 0x002fce000000000c */
[----:B-----5:R-:W1:Y:S01]  /*0330*/  I2F.F64 R16, R22 ;  /* 0x0000001600107312 */ /* 0x020e620000201c00 */
[----:B0-----:R-:W-:-:S07]  /*0340*/  DADD R12, R12, R14 ;  /* 0x000000000c0c7229 */ /* 0x001fce000000000e */
[----:B------:R-:W0:Y:S01]  /*0350*/  I2F.F64 R14, R21 ;  /* 0x00000015000e7312 */ /* 0x000e220000201c00 */
[----:B-1----:R-:W-:-:S07]  /*0360*/  DADD R12, R12, R16 ;  /* 0x000000000c0c7229 */ /* 0x002fce0000000010 */
[----:B------:R-:W1:Y:S01]  /*0370*/  I2F.F64 R16, R20 ;  /* 0x0000001400107312 */ /* 0x000e620000201c00 */
        /* <DEDUP_REMOVED lines=20> */
[----:B0-----:R-:W-:-:S08]  /*04c0*/  DADD R12, R12, R14 ;  /* 0x000000000c0c7229 */ /* 0x001fd0000000000e */
[----:B-1----:R-:W-:Y:S01]  /*04d0*/  DADD R16, R12, R16 ;  /* 0x000000000c107229 */ /* 0x002fe20000000010 */
[----:B------:R-:W-:Y:S10]  /*04e0*/  BRA.U UP2, `(.L_x_2) ;  /* 0xfffffffd02247547 */ /* 0x000ff4000b83ffff */
.L_x_1:
[----:B------:R-:W-:Y:S05]  /*04f0*/  BRA.U !UP1, `(.L_x_0) ;  /* 0x0000000509047547 */ /* 0x000fea000b800000 */
[----:B------:R-:W-:Y:S02]  /*0500*/  UISETP.GE.U32.AND UP1, UPT, UR12, 0x8, UPT ;  /* 0x000000080c00788c */ /* 0x000fe4000bf26070 */
[----:B------:R-:W-:-:S04]  /*0510*/  ULOP3.LUT UR6, UR7, 0x7, URZ, 0xc0, !UPT ;  /* 0x0000000707067892 */ /* 0x000fc8000f8ec0ff */
[----:B------:R-:W-:-:S03]  /*0520*/  UISETP.NE.AND UP2, UPT, UR6, URZ, UPT ;  /* 0x000000ff0600728c */ /* 0x000fc6000bf45270 */
[----:B------:R-:W-:Y:S08]  /*0530*/  BRA.U !UP1, `(.L_x_3) ;  /* 0x0000000109707547 */ /* 0x000ff0000b800000 */
[----:B------:R-:W0:Y:S01]  /*0540*/  LDC.64 R6, c[0x0][0x388] ;  /* 0x0000e200ff067b82 */ /* 0x000e220000000a00 */
[----:B------:R-:W-:-:S04]  /*0550*/  VIADD R5, R3, UR4 ;  /* 0x0000000403057c36 */ /* 0x000fc80008000000 */
[----:B0-----:R-:W-:-:S05]  /*0560*/  IMAD.WIDE R6, R5, 0x4, R6 ;  /* 0x0000000405067825 */ /* 0x001fca00078e0206 */
[----:B------:R-:W2:Y:S04]  /*0570*/  LDG.E R14, desc[UR10][R6.64] ;  /* 0x0000000a060e7981 */ /* 0x000ea8000c1e1900 */
[----:B------:R-:W3:Y:S04]  /*0580*/  LDG.E R15, desc[UR10][R6.64+0x4] ;  /* 0x0000040a060f7981 */ /* 0x000ee8000c1e1900 */
[----:B------:R-:W4:Y:S04]  /*0590*/  LDG.E R18, desc[UR10][R6.64+0x8] ;  /* 0x0000080a06127981 */ /* 0x000f28000c1e1900 */
[----:B------:R-:W5:Y:S04]  /*05a0*/  LDG.E R19, desc[UR10][R6.64+0xc] ;  /* 0x00000c0a06137981 */ /* 0x000f68000c1e1900 */
[----:B------:R-:W5:Y:S04]  /*05b0*/  LDG.E R20, desc[UR10][R6.64+0x10] ;  /* 0x0000100a06147981 */ /* 0x000f68000c1e1900 */
[----:B------:R-:W5:Y:S04]  /*05c0*/  LDG.E R5, desc[UR10][R6.64+0x14] ;  /* 0x0000140a06057981 */ /* 0x000f68000c1e1900 */
[----:B------:R-:W5:Y:S04]  /*05d0*/  LDG.E R0, desc[UR10][R6.64+0x18] ;  /* 0x0000180a06007981 */ /* 0x000f68000c1e1900 */
[----:B------:R5:W5:Y:S01]  /*05e0*/  LDG.E R4, desc[UR10][R6.64+0x1c] ;  /* 0x00001c0a06047981 */ /* 0x000b62000c1e1900 */
[----:B------:R-:W-:Y:S01]  /*05f0*/  UIADD3 UR4, UPT, UPT, UR4, 0x8, URZ ;  /* 0x0000000804047890 */ /* 0x000fe2000fffe0ff */
[----:B--2---:R-:W0:Y:S08]  /*0600*/  I2F.F64 R8, R14 ;  /* 0x0000000e00087312 */ /* 0x004e300000201c00 */
[----:B---3--:R-:W1:Y:S01]  /*0610*/  I2F.F64 R10, R15 ;  /* 0x0000000f000a7312 */ /* 0x008e620000201c00 */
[----:B0-----:R-:W-:-:S07]  /*0620*/  DADD R8, R16, R8 ;  /* 0x0000000010087229 */ /* 0x001fce0000000008 */
[----:B----4-:R-:W0:Y:S01]  /*0630*/  I2F.F64 R12, R18 ;  /* 0x00000012000c7312 */ /* 0x010e220000201c00 */
[----:B-1----:R-:W-:-:S07]  /*0640*/  DADD R8, R8, R10 ;  /* 0x0000000008087229 */ /* 0x002fce000000000a */
[----:B-----5:R-:W-:Y:S01]  /*0650*/  I2F.F64 R6, R0 ;  /* 0x0000000000067312 */ /* 0x020fe20000201c00 */
[----:B0-----:R-:W-:-:S07]  /*0660*/  DADD R8, R8, R12 ;  /* 0x0000000008087229 */ /* 0x001fce000000000c */
[----:B------:R-:W0:Y:S08]  /*0670*/  I2F.F64 R10, R19 ;  /* 0x00000013000a7312 */ /* 0x000e300000201c00 */
[----:B------:R-:W1:Y:S01]  /*0680*/  I2F.F64 R12, R20 ;  /* 0x00000014000c7312 */ /* 0x000e620000201c00 */
[----:B0-----:R-:W-:-:S07]  /*0690*/  DADD R8, R8, R10 ;  /* 0x0000000008087229 */ /* 0x001fce000000000a */
[----:B------:R-:W-:Y:S01]  /*06a0*/  I2F.F64 R16, R4 ;  /* 0x0000000400107312 */ /* 0x000fe20000201c00 */
[----:B-1----:R-:W-:-:S07]  /*06b0*/  DADD R8, R8, R12 ;  /* 0x0000000008087229 */ /* 0x002fce000000000c */
[----:B------:R-:W0:Y:S02]  /*06c0*/  I2F.F64 R10, R5 ;  /* 0x00000005000a7312 */ /* 0x000e240000201c00 */
[----:B0-----:R-:W-:-:S08]  /*06d0*/  DADD R8, R8, R10 ;  /* 0x0000000008087229 */ /* 0x001fd0000000000a */
[----:B------:R-:W-:-:S08]  /*06e0*/  DADD R6, R8, R6 ;  /* 0x0000000008067229 */ /* 0x000fd00000000006 */
[----:B------:R-:W-:-:S11]  /*06f0*/  DADD R16, R6, R16 ;  /* 0x0000000006107229 */ /* 0x000fd60000000010 */
.L_x_3:
[----:B------:R-:W-:Y:S05]  /*0700*/  BRA.U !UP2, `(.L_x_0) ;  /* 0x000000010a807547 */ /* 0x000fea000b800000 */
[----:B------:R-:W-:Y:S02]  /*0710*/  UISETP.GE.U32.AND UP1, UPT, UR6, 0x4, UPT ;  /* 0x000000040600788c */ /* 0x000fe4000bf26070 */
[----:B------:R-:W-:-:S04]  /*0720*/  ULOP3.LUT UR5, UR7, 0x3, URZ, 0xc0, !UPT ;  /* 0x0000000307057892 */ /* 0x000fc8000f8ec0ff */
[----:B------:R-:W-:-:S03]  /*0730*/  UISETP.NE.AND UP2, UPT, UR5, URZ, UPT ;  /* 0x000000ff0500728c */ /* 0x000fc6000bf45270 */
[----:B------:R-:W-:Y:S08]  /*0740*/  BRA.U !UP1, `(.L_x_4) ;  /* 0x0000000109407547 */ /* 0x000ff0000b800000 */
[----:B------:R-:W0:Y:S01]  /*0750*/  LDC.64 R4, c[0x0][0x388] ;  /* 0x0000e200ff047b82 */ /* 0x000e220000000a00 */
[----:B------:R-:W-:-:S05]  /*0760*/  IADD3 R7, PT, PT, R3, UR4, RZ ;  /* 0x0000000403077c10 */ /* 0x000fca000fffe0ff */
[----:B0-----:R-:W-:-:S05]  /*0770*/  IMAD.WIDE R4, R7, 0x4, R4 ;  /* 0x0000000407047825 */ /* 0x001fca00078e0204 */
[----:B------:R-:W2:Y:S04]  /*0780*/  LDG.E R0, desc[UR10][R4.64] ;  /* 0x0000000a04007981 */ /* 0x000ea8000c1e1900 */
[----:B------:R-:W3:Y:S04]  /*0790*/  LDG.E R8, desc[UR10][R4.64+0x4] ;  /* 0x0000040a04087981 */ /* 0x000ee8000c1e1900 */
[----:B------:R-:W4:Y:S04]  /*07a0*/  LDG.E R10, desc[UR10][R4.64+0x8] ;  /* 0x0000080a040a7981 */ /* 0x000f28000c1e1900 */
[----:B------:R-:W5:Y:S01]  /*07b0*/  LDG.E R12, desc[UR10][R4.64+0xc] ;  /* 0x00000c0a040c7981 */ /* 0x000f62000c1e1900 */
[----:B------:R-:W-:Y:S01]  /*07c0*/  UIADD3 UR4, UPT, UPT, UR4, 0x4, URZ ;  /* 0x0000000404047890 */ /* 0x000fe2000fffe0ff */
[----:B--2---:R-:W0:Y:S08]  /*07d0*/  I2F.F64 R6, R0 ;  /* 0x0000000000067312 */ /* 0x004e300000201c00 */
[----:B---3--:R-:W1:Y:S01]  /*07e0*/  I2F.F64 R8, R8 ;  /* 0x0000000800087312 */ /* 0x008e620000201c00 */
[----:B0-----:R-:W-:-:S07]  /*07f0*/  DADD R6, R16, R6 ;  /* 0x0000000010067229 */ /* 0x001fce0000000006 */
[----:B----4-:R-:W0:Y:S01]  /*0800*/  I2F.F64 R10, R10 ;  /* 0x0000000a000a7312 */ /* 0x010e220000201c00 */
[----:B-1----:R-:W-:-:S07]  /*0810*/  DADD R6, R6, R8 ;  /* 0x0000000006067229 */ /* 0x002fce0000000008 */
[----:B-----5:R-:W1:Y:S01]  /*0820*/  I2F.F64 R16, R12 ;  /* 0x0000000c00107312 */ /* 0x020e620000201c00 */
[----:B0-----:R-:W-:-:S08]  /*0830*/  DADD R6, R6, R10 ;  /* 0x0000000006067229 */ /* 0x001fd0000000000a */
[----:B-1----:R-:W-:-:S11]  /*0840*/  DADD R16, R6, R16 ;  /* 0x0000000006107229 */ /* 0x002fd60000000010 */
.L_x_4:
[----:B------:R-:W-:Y:S05]  /*0850*/  BRA.U !UP2, `(.L_x_0) ;  /* 0x000000010a2c7547 */ /* 0x000fea000b800000 */
[----:B------:R-:W0:Y:S01]  /*0860*/  LDC.64 R8, c[0x0][0x388] ;  /* 0x0000e200ff087b82 */ /* 0x000e220000000a00 */
[----:B------:R-:W-:Y:S01]  /*0870*/  VIADD R11, R3, UR4 ;  /* 0x00000004030b7c36 */ /* 0x000fe20008000000 */
[----:B------:R-:W-:-:S12]  /*0880*/  UIADD3 UR5, UPT, UPT, -UR5, URZ, URZ ;  /* 0x000000ff05057290 */ /* 0x000fd8000fffe1ff */
.L_x_5:
[----:B0-----:R-:W-:-:S06]  /*0890*/  IMAD.WIDE R4, R11, 0x4, R8 ;  /* 0x000000040b047825 */ /* 0x001fcc00078e0208 */
[----:B------:R-:W2:Y:S01]  /*08a0*/  LDG.E R4, desc[UR10][R4.64] ;  /* 0x0000000a04047981 */ /* 0x000ea2000c1e1900 */
[----:B------:R-:W-:Y:S01]  /*08b0*/  UIADD3 UR5, UPT, UPT, UR5, 0x1, URZ ;  /* 0x0000000105057890 */ /* 0x000fe2000fffe0ff */
[----:B------:R-:W-:-:S03]  /*08c0*/  VIADD R11, R11, 0x1 ;  /* 0x000000010b0b7836 */ /* 0x000fc60000000000 */
[----:B------:R-:W-:Y:S01]  /*08d0*/  UISETP.NE.AND UP1, UPT, UR5, URZ, UPT ;  /* 0x000000ff0500728c */ /* 0x000fe2000bf25270 */
[----:B--2---:R-:W0:Y:S02]  /*08e0*/  I2F.F64 R6, R4 ;  /* 0x0000000400067312 */ /* 0x004e240000201c00 */
[----:B0-----:R-:W-:-:S06]  /*08f0*/  DADD R16, R6, R16 ;  /* 0x0000000006107229 */ /* 0x001fcc0000000010 */
[----:B------:R-:W-:Y:S05]  /*0900*/  BRA.U UP1, `(.L_x_5) ;  /* 0xfffffffd01e07547 */ /* 0x000fea000b83ffff */
.L_x_0:
[----:B------:R-:W-:Y:S01]  /*0910*/  CS2R R14, SRZ ;  /* 0x00000000000e7805 */ /* 0x000fe2000001ff00 */
[----:B------:R-:W-:Y:S06]  /*0920*/  BRA.U !UP0, `(.L_x_6) ;  /* 0x00000019080c7547 */ /* 0x000fec000b800000 */
[----:B------:R-:W-:Y:S01]  /*0930*/  UISETP.NE.AND UP0, UPT, UR7, 0x1, UPT ;  /* 0x000000010700788c */ /* 0x000fe2000bf05270 */
[----:B------:R-:W-:Y:S01]  /*0940*/  CS2R R14, SRZ ;  /* 0x00000000000e7805 */ /* 0x000fe2000001ff00 */
[----:B------:R-:W-:-:S07]  /*0950*/  UMOV UR4, URZ ;  /* 0x000000ff00047c82 */ /* 0x000fce0008000000 */
[----:B------:R-:W-:Y:S05]  /*0960*/  BRA.U !UP0, `(.L_x_7) ;  /* 0x0000000d08f87547 */ /* 0x000fea000b800000 */
[----:B------:R-:W0:Y:S01]  /*0970*/  LDCU.64 UR8, c[0x0][0x388] ;  /* 0x00007100ff0877ac */ /* 0x000e220008000a00 */
[----:B------:R-:W-:Y:S01]  /*0980*/  IMAD.MOV.U32 R26, RZ, RZ, R3 ;  /* 0x000000ffff1a7224 */ /* 0x000fe200078e0003 */
[----:B------:R-:W-:Y:S01]  /*0990*/  CS2R R14, SRZ ;  /* 0x00000000000e7805 */ /* 0x000fe2000001ff00 */
[----:B------:R-:W-:-:S04]  /*09a0*/  ULOP3.LUT UR4, UR7, 0x7ffffffe, URZ, 0xc0, !UPT ;  /* 0x7ffffffe07047892 */ /* 0x000fc8000f8ec0ff */
[----:B------:R-:W-:Y:S02]  /*09b0*/  UIADD3 UR7, UPT, UPT, -UR4, URZ, URZ ;  /* 0x000000ff04077290 */ /* 0x000fe4000fffe1ff */
[----:B0-----:R-:W-:-:S04]  /*09c0*/  UIADD3 UR5, UP0, UPT, UR8, 0x4, URZ ;  /* 0x0000000408057890 */ /* 0x001fc8000ff1e0ff */
[----:B------:R-:W-:-:S12]  /*09d0*/  UIADD3.X UR6, UPT, UPT, URZ, UR9, URZ, UP0, !UPT ;  /* 0x00000009ff067290 */ /* 0x000fd800087fe4ff */
.L_x_21:
[----:B------:R-:W-:Y:S01]  /*09e0*/  MOV R13, UR6 ;  /* 0x00000006000d7c02 */ /* 0x000fe20008000f00 */
[----:B------:R-:W-:-:S04]  /*09f0*/  IMAD.U32 R12, RZ, RZ, UR5 ;  /* 0x00000005ff0c7e24 */ /* 0x000fc8000f8e00ff */
[----:B------:R-:W-:-:S05]  /*0a00*/  IMAD.WIDE R12, R26, 0x4, R12 ;  /* 0x000000041a0c7825 */ /* 0x000fca00078e020c */
[----:B------:R-:W2:Y:S01]  /*0a10*/  LDG.E R0, desc[UR10][R12.64+-0x4] ;  /* 0xfffffc0a0c007981 */ /* 0x000ea2000c1e1900 */
[----:B------:R-:W0:Y:S01]  /*0a20*/  MUFU.RCP64H R5, R17 ;  /* 0x0000001100057308 */ /* 0x000e220000001800 */
[----:B------:R-:W-:Y:S01]  /*0a30*/  IMAD.MOV.U32 R4, RZ, RZ, 0x1 ;  /* 0x00000001ff047424 */ /* 0x000fe200078e00ff */
[----:B------:R-:W-:Y:S01]  /*0a40*/  UIADD3 UR7, UPT, UPT, UR7, 0x2, URZ ;  /* 0x0000000207077890 */ /* 0x000fe2000fffe0ff */
[----:B------:R-:W-:Y:S03]  /*0a50*/  BSSY.RECONVERGENT B0, `(.L_x_8) ;  /* 0x0000015000007945 */ /* 0x000fe60003800200 */
[----:B------:R-:W-:Y:S01]  /*0a60*/  UISETP.NE.AND UP0, UPT, UR7, URZ, UPT ;  /* 0x000000ff0700728c */ /* 0x000fe2000bf05270 */
[----:B0-----:R-:W-:-:S08]  /*0a70*/  DFMA R6, R4, -R16, 1 ;  /* 0x3ff000000406742b */ /* 0x001fd00000000810 */
[----:B------:R-:W-:-:S08]  /*0a80*/  DFMA R6, R6, R6, R6 ;  /* 0x000000060606722b */ /* 0x000fd00000000006 */
[----:B------:R-:W-:-:S08]  /*0a90*/  DFMA R4, R4, R6, R4 ;  /* 0x000000060404722b */ /* 0x000fd00000000004 */
[----:B------:R-:W-:-:S08]  /*0aa0*/  DFMA R8, R4, -R16, 1 ;  /* 0x3ff000000408742b */ /* 0x000fd00000000810 */
[----:B------:R-:W-:Y:S01]  /*0ab0*/  DFMA R4, R4, R8, R4 ;  /* 0x000000080404722b */ /* 0x000fe20000000004 */
[----:B--2---:R-:W0:Y:S07]  /*0ac0*/  I2F.F64 R6, R0 ;  /* 0x0000000000067312 */ /* 0x004e2e0000201c00 */
[----:B0-----:R-:W-:Y:S01]  /*0ad0*/  DMUL R8, R6, R4 ;  /* 0x0000000406087228 */ /* 0x001fe20000000000 */
[----:B------:R-:W-:-:S07]  /*0ae0*/  FSETP.GEU.AND P1, PT, |R7|, 6.5827683646048100446e-37, PT ;  /* 0x036000000700780b */ /* 0x000fce0003f2e200 */
[----:B------:R-:W-:-:S08]  /*0af0*/  DFMA R10, R8, -R16, R6 ;  /* 0x80000010080a722b */ /* 0x000fd00000000006 */
[----:B------:R-:W-:-:S10]  /*0b00*/  DFMA R4, R4, R10, R8 ;  /* 0x0000000a0404722b */ /* 0x000fd40000000008 */
[----:B------:R-:W-:-:S05]  /*0b10*/  FFMA R8, RZ, R17, R5 ;  /* 0x00000011ff087223 */ /* 0x000fca0000000005 */
[----:B------:R-:W-:-:S13]  /*0b20*/  FSETP.GT.AND P0, PT, |R8|, 1.469367938527859385e-39, PT ;  /* 0x001000000800780b */ /* 0x000fda0003f04200 */
[----:B------:R-:W-:Y:S05]  /*0b30*/  @P0 BRA P1, `(.L_x_9) ;  /* 0x0000000000180947 */ /* 0x000fea0000800000 */
[----:B------:R-:W-:Y:S01]  /*0b40*/  IMAD.MOV.U32 R8, RZ, RZ, R16 ;  /* 0x000000ffff087224 */ /* 0x000fe200078e0010 */
[----:B------:R-:W-:Y:S01]  /*0b50*/  MOV R0, 0xb80 ;  /* 0x00000b8000007802 */ /* 0x000fe20000000f00 */
[----:B------:R-:W-:-:S07]  /*0b60*/  IMAD.MOV.U32 R9, RZ, RZ, R17 ;  /* 0x000000ffff097224 */ /* 0x000fce00078e0011 */
[----:B------:R-:W-:Y:S05]  /*0b70*/  CALL.REL.NOINC `($__internal_0_$__cuda_sm20_div_rn_f64_full) ;  /* 0x00000014008c7944 */ /* 0x000fea0003c00000 */
[----:B------:R-:W-:Y:S01]  /*0b80*/  IMAD.MOV.U32 R4, RZ, RZ, R6 ;  /* 0x000000ffff047224 */ /* 0x000fe200078e0006 */
[----:B------:R-:W-:-:S07]  /*0b90*/  MOV R5, R7 ;  /* 0x0000000700057202 */ /* 0x000fce0000000f00 */
.L_x_9:
[----:B------:R-:W-:Y:S05]  /*0ba0*/  BSYNC.RECONVERGENT B0 ;  /* 0x0000000000007941 */ /* 0x000fea0003800200 */
.L_x_8:
[----:B------:R-:W-:Y:S01]  /*0bb0*/  DSETP.GT.AND P0, PT, R4, RZ, PT ;  /* 0x000000ff0400722a */ /* 0x000fe20003f04000 */
[----:B------:R-:W-:-:S13]  /*0bc0*/  BSSY.RECONVERGENT B0, `(.L_x_10) ;  /* 0x000005c000007945 */ /* 0x000fda0003800200 */
[----:B------:R-:W-:Y:S05]  /*0bd0*/  @!P0 BRA `(.L_x_11) ;  /* 0x0000000400688947 */ /* 0x000fea0003800000 */
[----:B------:R-:W-:Y:S01]  /*0be0*/  ISETP.GT.AND P0, PT, R5, 0xfffff, PT ;  /* 0x000fffff0500780c */ /* 0x000fe20003f04270 */
[--C-:B------:R-:W-:Y:S01]  /*0bf0*/  IMAD.MOV.U32 R6, RZ, RZ, R4.reuse ;  /* 0x000000ffff067224 */ /* 0x100fe200078e0004 */
[----:B------:R-:W-:Y:S01]  /*0c00*/  BSSY.RECONVERGENT B1, `(.L_x_12) ;  /* 0x0000050000017945 */ /* 0x000fe20003800200 */
[--C-:B------:R-:W-:Y:S02]  /*0c10*/  IMAD.MOV.U32 R7, RZ, RZ, R5.reuse ;  /* 0x000000ffff077224 */ /* 0x100fe400078e0005 */
[----:B------:R-:W-:Y:S02]  /*0c20*/  IMAD.MOV.U32 R21, RZ, RZ, R5 ;  /* 0x000000ffff157224 */ /* 0x000fe400078e0005 */
[----:B------:R-:W-:-:S06]  /*0c30*/  IMAD.MOV.U32 R18, RZ, RZ, R4 ;  /* 0x000000ffff127224 */ /* 0x000fcc00078e0004 */
[----:B------:R-:W-:-:S10]  /*0c40*/  @!P0 DMUL R6, R4, 1.80143985094819840000e+16 ;  /* 0x4350000004068828 */ /* 0x000fd40000000000 */
[----:B------:R-:W-:Y:S02]  /*0c50*/  @!P0 IMAD.MOV.U32 R21, RZ, RZ, R7 ;  /* 0x000000ffff158224 */ /* 0x000fe400078e0007 */
[----:B------:R-:W-:-:S03]  /*0c60*/  @!P0 IMAD.MOV.U32 R18, RZ, RZ, R6 ;  /* 0x000000ffff128224 */ /* 0x000fc600078e0006 */
[----:B------:R-:W-:-:S04]  /*0c70*/  IADD3 R0, PT, PT, R21, -0x1, RZ ;  /* 0xffffffff15007810 */ /* 0x000fc80007ffe0ff */
[----:B------:R-:W-:Y:S01]  /*0c80*/  ISETP.GT.U32.AND P1, PT, R0, 0x7feffffe, PT ;  /* 0x7feffffe0000780c */ /* 0x000fe20003f24070 */
[----:B------:R-:W-:Y:S02]  /*0c90*/  IMAD.MOV.U32 R0, RZ, RZ, -0x3ff ;  /* 0xfffffc01ff007424 */ /* 0x000fe400078e00ff */
[----:B------:R-:W-:-:S10]  /*0ca0*/  @!P0 IMAD.MOV.U32 R0, RZ, RZ, -0x435 ;  /* 0xfffffbcbff008424 */ /* 0x000fd400078e00ff */
[----:B------:R-:W-:Y:S05]  /*0cb0*/  @P1 BRA `(.L_x_13) ;  /* 0x0000000000f81947 */ /* 0x000fea0003800000 */
[C---:B------:R-:W-:Y:S01]  /*0cc0*/  LOP3.LUT R6, R21.reuse, 0xfffff, RZ, 0xc0, !PT ;  /* 0x000fffff15067812 */ /* 0x040fe200078ec0ff */
[----:B------:R-:W-:Y:S01]  /*0cd0*/  IMAD.MOV.U32 R24, RZ, RZ, -0x748574fc ;  /* 0x8b7a8b04ff187424 */ /* 0x000fe200078e00ff */
[----:B------:R-:W-:Y:S01]  /*0ce0*/  UMOV UR8, 0x3ae80f1e ;  /* 0x3ae80f1e00087882 */ /* 0x000fe20000000000 */
[----:B------:R-:W-:Y:S01]  /*0cf0*/  IMAD.MOV.U32 R25, RZ, RZ, 0x3ed0ee25 ;  /* 0x3ed0ee25ff197424 */ /* 0x000fe200078e00ff */
[----:B------:R-:W-:Y:S01]  /*0d00*/  LOP3.LUT R19, R6, 0x3ff00000, RZ, 0xfc, !PT ;  /* 0x3ff0000006137812 */ /* 0x000fe200078efcff */
[----:B------:R-:W-:Y:S01]  /*0d10*/  IMAD.MOV.U32 R6, RZ, RZ, RZ ;  /* 0x000000ffff067224 */ /* 0x000fe200078e00ff */
[----:B------:R-:W-:Y:S01]  /*0d20*/  UMOV UR9, 0x3eb1380b ;  /* 0x3eb1380b00097882 */ /* 0x000fe20000000000 */
[----:B------:R-:W-:Y:S01]  /*0d30*/  LEA.HI R0, R21, R0, RZ, 0xc ;  /* 0x0000000015007211 */ /* 0x000fe200078f60ff */
[----:B------:R-:W-:Y:S01]  /*0d40*/  IMAD.MOV.U32 R21, RZ, RZ, 0x43300000 ;  /* 0x43300000ff157424 */ /* 0x000fe200078e00ff */
[----:B------:R-:W-:-:S13]  /*0d50*/  ISETP.GE.U32.AND P0, PT, R19, 0x3ff6a09f, PT ;  /* 0x3ff6a09f1300780c */ /* 0x000fda0003f06070 */
[----:B------:R-:W-:Y:S02]  /*0d60*/  @P0 IADD3 R7, PT, PT, R19, -0x100000, RZ ;  /* 0xfff0000013070810 */ /* 0x000fe40007ffe0ff */
[----:B------:R-:W-:-:S03]  /*0d70*/  @P0 IADD3 R0, PT, PT, R0, 0x1, RZ ;  /* 0x0000000100000810 */ /* 0x000fc60007ffe0ff */
[----:B------:R-:W-:Y:S01]  /*0d80*/  @P0 IMAD.MOV.U32 R19, RZ, RZ, R7 ;  /* 0x000000ffff130224 */ /* 0x000fe200078e0007 */
[----:B------:R-:W-:-:S05]  /*0d90*/  LOP3.LUT R20, R0, 0x80000000, RZ, 0x3c, !PT ;  /* 0x8000000000147812 */ /* 0x000fca00078e3cff */
[C---:B------:R-:W-:Y:S02]  /*0da0*/  DADD R22, R18.reuse, 1 ;  /* 0x3ff0000012167429 */ /* 0x040fe40000000000 */
[----:B------:R-:W-:-:S04]  /*0db0*/  DADD R18, R18, -1 ;  /* 0xbff0000012127429 */ /* 0x000fc80000000000 */
[----:B------:R-:W0:Y:S02]  /*0dc0*/  MUFU.RCP64H R7, R23 ;  /* 0x0000001700077308 */ /* 0x000e240000001800 */
[----:B0-----:R-:W-:-:S08]  /*0dd0*/  DFMA R8, -R22, R6, 1 ;  /* 0x3ff000001608742b */ /* 0x001fd00000000106 */
[----:B------:R-:W-:-:S08]  /*0de0*/  DFMA R8, R8, R8, R8 ;  /* 0x000000080808722b */ /* 0x000fd00000000008 */
[----:B------:R-:W-:-:S08]  /*0df0*/  DFMA R6, R6, R8, R6 ;  /* 0x000000080606722b */ /* 0x000fd00000000006 */
[----:B------:R-:W-:-:S08]  /*0e00*/  DMUL R8, R18, R6 ;  /* 0x0000000612087228 */ /* 0x000fd00000000000 */
[----:B------:R-:W-:-:S08]  /*0e10*/  DFMA R8, R18, R6, R8 ;  /* 0x000000061208722b */ /* 0x000fd00000000008 */
[----:B------:R-:W-:-:S08]  /*0e20*/  DMUL R10, R8, R8 ;  /* 0x00000008080a7228 */ /* 0x000fd00000000000 */
[----:B------:R-:W-:Y:S01]  /*0e30*/  DFMA R22, R10, UR8, R24 ;  /* 0x000000080a167c2b */ /* 0x000fe20008000018 */
[----:B------:R-:W-:Y:S01]  /*0e40*/  UMOV UR8, 0x9f02676f ;  /* 0x9f02676f00087882 */ /* 0x000fe20000000000 */
[----:B------:R-:W-:-:S06]  /*0e50*/  UMOV UR9, 0x3ef3b266 ;  /* 0x3ef3b26600097882 */ /* 0x000fcc0000000000 */
[----:B------:R-:W-:Y:S01]  /*0e60*/  DFMA R22, R10, R22, UR8 ;  /* 0x000000080a167e2b */ /* 0x000fe20008000016 */
[----:B------:R-:W-:Y:S01]  /*0e70*/  UMOV UR8, 0xa9ab0956 ;  /* 0xa9ab095600087882 */ /* 0x000fe20000000000 */
[----:B------:R-:W-:-:S06]  /*0e80*/  UMOV UR9, 0x3f1745cb ;  /* 0x3f1745cb00097882 */ /* 0x000fcc0000000000 */
[----:B------:R-:W-:Y:S01]  /*0e90*/  DFMA R22, R10, R22, UR8 ;  /* 0x000000080a167e2b */ /* 0x000fe20008000016 */
[----:B------:R-:W-:Y:S01]  /*0ea0*/  UMOV UR8, 0x2d1b5154 ;  /* 0x2d1b515400087882 */ /* 0x000fe20000000000 */
[----:B------:R-:W-:-:S06]  /*0eb0*/  UMOV UR9, 0x3f3c71c7 ;  /* 0x3f3c71c700097882 */ /* 0x000fcc0000000000 */
[----:B------:R-:W-:Y:S01]  /*0ec0*/  DFMA R24, R10, R22, UR8 ;  /* 0x000000080a187e2b */ /* 0x000fe20008000016 */
[----:B------:R-:W-:Y:S01]  /*0ed0*/  UMOV UR8, 0x923be72d ;  /* 0x923be72d00087882 */ /* 0x000fe20000000000 */
[----:B------:R-:W-:Y:S01]  /*0ee0*/  UMOV UR9, 0x3f624924 ;  /* 0x3f62492400097882 */ /* 0x000fe20000000000 */
[----:B------:R-:W-:-:S05]  /*0ef0*/  DADD R22, R18, -R8 ;  /* 0x0000000012167229 */ /* 0x000fca0000000808 */
[----:B------:R-:W-:Y:S01]  /*0f00*/  DFMA R24, R10, R24, UR8 ;  /* 0x000000080a187e2b */ /* 0x000fe20008000018 */
[----:B------:R-:W-:Y:S01]  /*0f10*/  UMOV UR8, 0x9999a3c4 ;  /* 0x9999a3c400087882 */ /* 0x000fe20000000000 */
[----:B------:R-:W-:Y:S01]  /*0f20*/  UMOV UR9, 0x3f899999 ;  /* 0x3f89999900097882 */ /* 0x000fe20000000000 */
[----:B------:R-:W-:-:S05]  /*0f30*/  DADD R22, R22, R22 ;  /* 0x0000000016167229 */ /* 0x000fca0000000016 */
[----:B------:R-:W-:Y:S01]  /*0f40*/  DFMA R24, R10, R24, UR8 ;  /* 0x000000080a187e2b */ /* 0x000fe20008000018 */
[----:B------:R-:W-:Y:S01]  /*0f50*/  UMOV UR8, 0x80000000 ;  /* 0x8000000000087882 */ /* 0x000fe20000000000 */
[----:B------:R-:W-:Y:S01]  /*0f60*/  UMOV UR9, 0x43300000 ;  /* 0x4330000000097882 */ /* 0x000fe20000000000 */
[----:B------:R-:W-:Y:S02]  /*0f70*/  DFMA R22, R18, -R8, R22 ;  /* 0x800000081216722b */ /* 0x000fe40000000016 */
[----:B------:R-:W-:Y:S01]  /*0f80*/  DADD R20, R20, -UR8 ;  /* 0x8000000814147e29 */ /* 0x000fe20008000000 */
[----:B------:R-:W-:Y:S01]  /*0f90*/  UMOV UR8, 0x55555554 ;  /* 0x5555555400087882 */ /* 0x000fe20000000000 */
[----:B------:R-:W-:Y:S02]  /*0fa0*/  UMOV UR9, 0x3fb55555 ;  /* 0x3fb5555500097882 */ /* 0x000fe40000000000 */
[----:B------:R-:W-:Y:S01]  /*0fb0*/  DFMA R24, R10, R24, UR8 ;  /* 0x000000080a187e2b */ /* 0x000fe20008000018 */
[----:B------:R-:W-:Y:S01]  /*0fc0*/  UMOV UR8, 0xfefa39ef ;  /* 0xfefa39ef00087882 */ /* 0x000fe20000000000 */
[----:B------:R-:W-:Y:S01]  /*0fd0*/  UMOV UR9, 0x3fe62e42 ;  /* 0x3fe62e4200097882 */ /* 0x000fe20000000000 */
[----:B------:R-:W-:-:S02]  /*0fe0*/  DMUL R22, R6, R22 ;  /* 0x0000001606167228 */ /* 0x000fc40000000000 */
[----:B------:R-:W-:-:S03]  /*0ff0*/  DFMA R18, R20, UR8, R8 ;  /* 0x0000000814127c2b */ /* 0x000fc60008000008 */
[----:B------:R-:W-:-:S05]  /*1000*/  DMUL R24, R10, R24 ;  /* 0x000000180a187228 */ /* 0x000fca0000000000 */
[----:B------:R-:W-:Y:S01]  /*1010*/  DFMA R6, R20, -UR8, R18 ;  /* 0x8000000814067c2b */ /* 0x000fe20008000012 */
[----:B------:R-:W-:Y:S01]  /*1020*/  UMOV UR8, 0x3b39803f ;  /* 0x3b39803f00087882 */ /* 0x000fe20000000000 */
[----:B------:R-:W-:Y:S01]  /*1030*/  UMOV UR9, 0x3c7abc9e ;  /* 0x3c7abc9e00097882 */ /* 0x000fe20000000000 */
[----:B------:R-:W-:-:S05]  /*1040*/  DFMA R22, R8, R24, R22 ;  /* 0x000000180816722b */ /* 0x000fca0000000016 */
[----:B------:R-:W-:-:S08]  /*1050*/  DADD R6, -R8, R6 ;  /* 0x0000000008067229 */ /* 0x000fd00000000106 */
[----:B------:R-:W-:-:S08]  /*1060*/  DADD R6, R22, -R6 ;  /* 0x0000000016067229 */ /* 0x000fd00000000806 */
[----:B------:R-:W-:-:S08]  /*1070*/  DFMA R6, R20, UR8, R6 ;  /* 0x0000000814067c2b */ /* 0x000fd00008000006 */
[----:B------:R-:W-:Y:S01]  /*1080*/  DADD R6, R18, R6 ;  /* 0x0000000012067229 */ /* 0x000fe20000000006 */
[----:B------:R-:W-:Y:S10]  /*1090*/  BRA `(.L_x_14) ;  /* 0x0000000000187947 */ /* 0x000ff40003800000 */
.L_x_13:
[----:B------:R-:W-:Y:S01]  /*10a0*/  IMAD.MOV.U32 R8, RZ, RZ, 0x0 ;  /* 0x00000000ff087424 */ /* 0x000fe200078e00ff */
[----:B------:R-:W-:Y:S01]  /*10b0*/  LOP3.LUT P0, RZ, R7, 0x7fffffff, RZ, 0xc0, !PT ;  /* 0x7fffffff07ff7812 */ /* 0x000fe2000780c0ff */
[----:B------:R-:W-:-:S06]  /*10c0*/  IMAD.MOV.U32 R9, RZ, RZ, 0x7ff00000 ;  /* 0x7ff00000ff097424 */ /* 0x000fcc00078e00ff */
[----:B------:R-:W-:-:S10]  /*10d0*/  DFMA R8, R6, R8, +INF ;  /* 0x7ff000000608742b */ /* 0x000fd40000000008 */
[----:B------:R-:W-:Y:S02]  /*10e0*/  FSEL R6, R8, RZ, P0 ;  /* 0x000000ff08067208 */ /* 0x000fe40000000000 */
[----:B------:R-:W-:-:S07]  /*10f0*/  FSEL R7, R9, -QNAN , P0 ;  /* 0xfff0000009077808 */ /* 0x000fce0000000000 */
.L_x_14:
[----:B------:R-:W-:Y:S05]  /*1100*/  BSYNC.RECONVERGENT B1 ;  /* 0x0000000000017941 */ /* 0x000fea0003800200 */
.L_x_12:
[----:B------:R-:W-:Y:S01]  /*1110*/  UMOV UR8, 0xffda0d24 ;  /* 0xffda0d2400087882 */ /* 0x000fe20000000000 */
[----:B------:R-:W-:Y:S02]  /*1120*/  UMOV UR9, 0x3c7777d0 ;  /* 0x3c7777d000097882 */ /* 0x000fe40000000000 */
[----:B------:R-:W-:Y:S01]  /*1130*/  DMUL R8, R6, UR8 ;  /* 0x0000000806087c28 */ /* 0x000fe20008000000 */
[----:B------:R-:W-:Y:S01]  /*1140*/  UMOV UR8, 0x652b82fe ;  /* 0x652b82fe00087882 */ /* 0x000fe20000000000 */
[----:B------:R-:W-:-:S06]  /*1150*/  UMOV UR9, 0x3ff71547 ;  /* 0x3ff7154700097882 */ /* 0x000fcc0000000000 */
[----:B------:R-:W-:-:S08]  /*1160*/  DFMA R8, R6, UR8, R8 ;  /* 0x0000000806087c2b */ /* 0x000fd00008000008 */
[----:B------:R-:W-:-:S11]  /*1170*/  DFMA R14, R8, R4, R14 ;  /* 0x00000004080e722b */ /* 0x000fd6000000000e */
.L_x_11:
[----:B------:R-:W-:Y:S05]  /*1180*/  BSYNC.RECONVERGENT B0 ;  /* 0x0000000000007941 */ /* 0x000fea0003800200 */
.L_x_10:
[----:B------:R-:W2:Y:S01]  /*1190*/  LDG.E R8, desc[UR10][R12.64] ;  /* 0x0000000a0c087981 */ /* 0x000ea2000c1e1900 */
[----:B------:R-:W0:Y:S01]  /*11a0*/  MUFU.RCP64H R5, R17 ;  /* 0x0000001100057308 */ /* 0x000e220000001800 */
[----:B------:R-:W-:Y:S01]  /*11b0*/  IMAD.MOV.U32 R4, RZ, RZ, 0x1 ;  /* 0x00000001ff047424 */ /* 0x000fe200078e00ff */
[----:B------:R-:W-:Y:S05]  /*11c0*/  BSSY.RECONVERGENT B0, `(.L_x_15) ;  /* 0x0000016000007945 */ /* 0x000fea0003800200 */
        /* <DEDUP_REMOVED lines=13> */
[----:B------:R-:W-:Y:S01]  /*12a0*/  MOV R6, R8 ;  /* 0x0000000800067202 */ /* 0x000fe20000000f00 */
[----:B------:R-:W-:Y:S01]  /*12b0*/  IMAD.MOV.U32 R7, RZ, RZ, R9 ;  /* 0x000000ffff077224 */ /* 0x000fe200078e0009 */
[----:B------:R-:W-:Y:S01]  /*12c0*/  MOV R0, 0x1300 ;  /* 0x0000130000007802 */ /* 0x000fe20000000f00 */
[----:B------:R-:W-:Y:S02]  /*12d0*/  IMAD.MOV.U32 R8, RZ, RZ, R16 ;  /* 0x000000ffff087224 */ /* 0x000fe400078e0010 */
[----:B------:R-:W-:-:S07]  /*12e0*/  IMAD.MOV.U32 R9, RZ, RZ, R17 ;  /* 0x000000ffff097224 */ /* 0x000fce00078e0011 */
[----:B------:R-:W-:Y:S05]  /*12f0*/  CALL.REL.NOINC `($__internal_0_$__cuda_sm20_div_rn_f64_full) ;  /* 0x0000000c00ac7944 */ /* 0x000fea0003c00000 */
[----:B------:R-:W-:Y:S01]  /*1300*/  IMAD.MOV.U32 R4, RZ, RZ, R6 ;  /* 0x000000ffff047224 */ /* 0x000fe200078e0006 */
[----:B------:R-:W-:-:S07]  /*1310*/  MOV R5, R7 ;  /* 0x0000000700057202 */ /* 0x000fce0000000f00 */
.L_x_16:
[----:B------:R-:W-:Y:S05]  /*1320*/  BSYNC.RECONVERGENT B0 ;  /* 0x0000000000007941 */ /* 0x000fea0003800200 */
.L_x_15:
[----:B------:R-:W-:Y:S01]  /*1330*/  DSETP.GT.AND P0, PT, R4, RZ, PT ;  /* 0x000000ff0400722a */ /* 0x000fe20003f04000 */
[----:B------:R-:W-:-:S13]  /*1340*/  BSSY.RECONVERGENT B0, `(.L_x_17) ;  /* 0x000005e000007945 */ /* 0x000fda0003800200 */
[----:B------:R-:W-:Y:S05]  /*1350*/  @!P0 BRA `(.L_x_18) ;  /* 0x0000000400708947 */ /* 0x000fea0003800000 */
[----:B------:R-:W-:Y:S01]  /*1360*/  ISETP.GT.AND P0, PT, R5, 0xfffff, PT ;  /* 0x000fffff0500780c */ /* 0x000fe20003f04270 */
[----:B------:R-:W-:Y:S01]  /*1370*/  IMAD.MOV.U32 R6, RZ, RZ, R4 ;  /* 0x000000ffff067224 */ /* 0x000fe200078e0004 */
[----:B------:R-:W-:Y:S01]  /*1380*/  BSSY.RECONVERGENT B1, `(.L_x_19) ;  /* 0x0000052000017945 */ /* 0x000fe20003800200 */
[--C-:B------:R-:W-:Y:S02]  /*1390*/  IMAD.MOV.U32 R7, RZ, RZ, R5.reuse ;  /* 0x000000ffff077224 */ /* 0x100fe400078e0005 */
[----:B------:R-:W-:Y:S02]  /*13a0*/  IMAD.MOV.U32 R0, RZ, RZ, R5 ;  /* 0x000000ffff007224 */ /* 0x000fe400078e0005 */
[----:B------:R-:W-:-:S06]  /*13b0*/  IMAD.MOV.U32 R19, RZ, RZ, -0x3ff ;  /* 0xfffffc01ff137424 */ /* 0x000fcc00078e00ff */
[----:B------:R-:W-:Y:S01]  /*13c0*/  @!P0 DMUL R6, R4, 1.80143985094819840000e+16 ;  /* 0x4350000004068828 */ /* 0x000fe20000000000 */
[----:B------:R-:W-:-:S09]  /*13d0*/  @!P0 IMAD.MOV.U32 R19, RZ, RZ, -0x435 ;  /* 0xfffffbcbff138424 */ /* 0x000fd200078e00ff */
[----:B------:R-:W-:-:S05]  /*13e0*/  @!P0 IMAD.MOV.U32 R0, RZ, RZ, R7 ;  /* 0x000000ffff008224 */ /* 0x000fca00078e0007 */
[----:B------:R-:W-:-:S04]  /*13f0*/  IADD3 R8, PT, PT, R0, -0x1, RZ ;  /* 0xffffffff00087810 */ /* 0x000fc80007ffe0ff */
[----:B------:R-:W-:-:S13]  /*1400*/  ISETP.GE.U32.AND P1, PT, R8, 0x7fefffff, PT ;  /* 0x7fefffff0800780c */ /* 0x000fda0003f26070 */
[----:B------:R-:W-:Y:S01]  /*1410*/  @P1 IMAD.MOV.U32 R8, RZ, RZ, 0x0 ;  /* 0x00000000ff081424 */ /* 0x000fe200078e00ff */
[----:B------:R-:W-:Y:S01]  /*1420*/  @P1 LOP3.LUT P2, RZ, R7, 0x7fffffff, RZ, 0xc0, !PT ;  /* 0x7fffffff07ff1812 */ /* 0x000fe2000784c0ff */
[----:B------:R-:W-:-:S06]  /*1430*/  @P1 IMAD.MOV.U32 R9, RZ, RZ, 0x7ff00000 ;  /* 0x7ff00000ff091424 */ /* 0x000fcc00078e00ff */
[----:B------:R-:W-:Y:S01]  /*1440*/  @P1 DFMA R8, R6, R8, +INF ;  /* 0x7ff000000608142b */ /* 0x000fe20000000008 */
[----:B------:R-:W-:Y:S01]  /*1450*/  IMAD.MOV.U32 R7, RZ, RZ, R4 ;  /* 0x000000ffff077224 */ /* 0x000fe200078e0004 */
[----:B------:R-:W-:-:S08]  /*1460*/  @!P0 MOV R7, R6 ;  /* 0x0000000600078202 */ /* 0x000fd00000000f00 */
[----:B------:R-:W-:Y:S02]  /*1470*/  @P1 FSEL R12, R8, RZ, P2 ;  /* 0x000000ff080c1208 */ /* 0x000fe40001000000 */
[----:B------:R-:W-:Y:S01]  /*1480*/  @P1 FSEL R13, R9, -QNAN , P2 ;  /* 0xfff00000090d1808 */ /* 0x000fe20001000000 */
[----:B------:R-:W-:Y:S06]  /*1490*/  @P1 BRA `(.L_x_20) ;  /* 0x0000000400001947 */ /* 0x000fec0003800000 */
[----:B------:R-:W-:Y:S01]  /*14a0*/  LOP3.LUT R6, R0, 0xfffff, RZ, 0xc0, !PT ;  /* 0x000fffff00067812 */ /* 0x000fe200078ec0ff */
[----:B------:R-:W-:Y:S01]  /*14b0*/  IMAD.MOV.U32 R12, RZ, RZ, R7 ;  /* 0x000000ffff0c7224 */ /* 0x000fe200078e0007 */
[----:B------:R-:W-:Y:S01]  /*14c0*/  MOV R10, RZ ;  /* 0x000000ff000a7202 */ /* 0x000fe20000000f00 */
[----:B------:R-:W-:Y:S01]  /*14d0*/  IMAD.MOV.U32 R22, RZ, RZ, -0x748574fc ;  /* 0x8b7a8b04ff167424 */ /* 0x000fe200078e00ff */
[----:B------:R-:W-:Y:S01]  /*14e0*/  LOP3.LUT R13, R6, 0x3ff00000, RZ, 0xfc, !PT ;  /* 0x3ff00000060d7812 */ /* 0x000fe200078efcff */
[----:B------:R-:W-:Y:S01]  /*14f0*/  IMAD.MOV.U32 R23, RZ, RZ, 0x3ed0ee25 ;  /* 0x3ed0ee25ff177424 */ /* 0x000fe200078e00ff */
[----:B------:R-:W-:Y:S01]  /*1500*/  UMOV UR8, 0x3ae80f1e ;  /* 0x3ae80f1e00087882 */ /* 0x000fe20000000000 */
[----:B------:R-:W-:Y:S01]  /*1510*/  UMOV UR9, 0x3eb1380b ;  /* 0x3eb1380b00097882 */ /* 0x000fe20000000000 */
[----:B------:R-:W-:Y:S01]  /*1520*/  ISETP.GE.U32.AND P0, PT, R13, 0x3ff6a09f, PT ;  /* 0x3ff6a09f0d00780c */ /* 0x000fe20003f06070 */
[----:B------:R-:W-:Y:S01]  /*1530*/  UMOV UR12, 0x80000000 ;  /* 0x80000000000c7882 */ /* 0x000fe20000000000 */
[----:B------:R-:W-:Y:S01]  /*1540*/  LEA.HI R19, R0, R19, RZ, 0xc ;  /* 0x0000001300137211 */ /* 0x000fe200078f60ff */
[----:B------:R-:W-:-:S10]  /*1550*/  UMOV UR13, 0x43300000 ;  /* 0x43300000000d7882 */ /* 0x000fd40000000000 */
[----:B------:R-:W-:Y:S02]  /*1560*/  @P0 VIADD R7, R13, 0xfff00000 ;  /* 0xfff000000d070836 */ /* 0x000fe40000000000 */
[----:B------:R-:W-:Y:S02]  /*1570*/  @P0 VIADD R19, R19, 0x1 ;  /* 0x0000000113130836 */ /* 0x000fe40000000000 */
[----:B------:R-:W-:-:S03]  /*1580*/  @P0 IMAD.MOV.U32 R13, RZ, RZ, R7 ;  /* 0x000000ffff0d0224 */ /* 0x000fc600078e0007 */
[----:B------:R-:W-:Y:S01]  /*1590*/  LOP3.LUT R18, R19, 0x80000000, RZ, 0x3c, !PT ;  /* 0x8000000013127812 */ /* 0x000fe200078e3cff */
[----:B------:R-:W-:Y:S02]  /*15a0*/  IMAD.MOV.U32 R19, RZ, RZ, 0x43300000 ;  /* 0x43300000ff137424 */ /* 0x000fe400078e00ff */
[C---:B------:R-:W-:Y:S02]  /*15b0*/  DADD R20, R12.reuse, 1 ;  /* 0x3ff000000c147429 */ /* 0x040fe40000000000 */
[----:B------:R-:W-:Y:S02]  /*15c0*/  DADD R12, R12, -1 ;  /* 0xbff000000c0c7429 */ /* 0x000fe40000000000 */
[----:B------:R-:W-:Y:S01]  /*15d0*/  DADD R18, R18, -UR12 ;  /* 0x8000000c12127e29 */ /* 0x000fe20008000000 */
[----:B------:R-:W-:Y:S01]  /*15e0*/  UMOV UR12, 0xfefa39ef ;  /* 0xfefa39ef000c7882 */ /* 0x000fe20000000000 */
[----:B------:R-:W0:Y:S01]  /*15f0*/  MUFU.RCP64H R11, R21 ;  /* 0x00000015000b7308 */ /* 0x000e220000001800 */
[----:B------:R-:W-:Y:S01]  /*1600*/  UMOV UR13, 0x3fe62e42 ;  /* 0x3fe62e42000d7882 */ /* 0x000fe20000000000 */
        /* <DEDUP_REMOVED lines=18> */
[----:B------:R-:W-:-:S03]  /*1730*/  DFMA R12, R18, UR12, R8 ;  /* 0x0000000c120c7c2b */ /* 0x000fc60008000008 */
[----:B------:R-:W-:Y:S01]  /*1740*/  DFMA R20, R6, R20, UR8 ;  /* 0x0000000806147e2b */ /* 0x000fe20008000014 */
[----:B------:R-:W-:Y:S01]  /*1750*/  UMOV UR8, 0x923be72d ;  /* 0x923be72d00087882 */ /* 0x000fe20000000000 */
[----:B------:R-:W-:Y:S01]  /*1760*/  UMOV UR9, 0x3f624924 ;  /* 0x3f62492400097882 */ /* 0x000fe20000000000 */
[----:B------:R-:W-:-:S05]  /*1770*/  DMUL R10, R10, R22 ;  /* 0x000000160a0a7228 */ /* 0x000fca0000000000 */
        /* <DEDUP_REMOVED lines=8> */
[----:B------:R-:W-:Y:S02]  /*1800*/  UMOV UR9, 0x3fe62e42 ;  /* 0x3fe62e4200097882 */ /* 0x000fe40000000000 */
[----:B------:R-:W-:Y:S01]  /*1810*/  DFMA R22, R18, -UR8, R12 ;  /* 0x8000000812167c2b */ /* 0x000fe2000800000c */
[----:B------:R-:W-:Y:S01]  /*1820*/  UMOV UR8, 0x3b39803f ;  /* 0x3b39803f00087882 */ /* 0x000fe20000000000 */
[----:B------:R-:W-:Y:S02]  /*1830*/  UMOV UR9, 0x3c7abc9e ;  /* 0x3c7abc9e00097882 */ /* 0x000fe40000000000 */
[----:B------:R-:W-:-:S04]  /*1840*/  DMUL R20, R6, R20 ;  /* 0x0000001406147228 */ /* 0x000fc80000000000 */
[----:B------:R-:W-:-:S04]  /*1850*/  DADD R22, -R8, R22 ;  /* 0x0000000008167229 */ /* 0x000fc80000000116 */
[----:B------:R-:W-:-:S08]  /*1860*/  DFMA R10, R8, R20, R10 ;  /* 0x00000014080a722b */ /* 0x000fd0000000000a */
[----:B------:R-:W-:-:S08]  /*1870*/  DADD R10, R10, -R22 ;  /* 0x000000000a0a7229 */ /* 0x000fd00000000816 */
[----:B------:R-:W-:-:S08]  /*1880*/  DFMA R10, R18, UR8, R10 ;  /* 0x00000008120a7c2b */ /* 0x000fd0000800000a */
[----:B------:R-:W-:-:S11]  /*1890*/  DADD R12, R12, R10 ;  /* 0x000000000c0c7229 */ /* 0x000fd6000000000a */
.L_x_20:
[----:B------:R-:W-:Y:S05]  /*18a0*/  BSYNC.RECONVERGENT B1 ;  /* 0x0000000000017941 */ /* 0x000fea0003800200 */
.L_x_19:
[----:B------:R-:W-:Y:S01]  /*18b0*/  UMOV UR8, 0xffda0d24 ;  /* 0xffda0d2400087882 */ /* 0x000fe20000000000 */
[----:B------:R-:W-:Y:S02]  /*18c0*/  UMOV UR9, 0x3c7777d0 ;  /* 0x3c7777d000097882 */ /* 0x000fe40000000000 */
[----:B------:R-:W-:Y:S01]  /*18d0*/  DMUL R6, R12, UR8 ;  /* 0x000000080c067c28 */ /* 0x000fe20008000000 */
[----:B------:R-:W-:Y:S01]  /*18e0*/  UMOV UR8, 0x652b82fe ;  /* 0x652b82fe00087882 */ /* 0x000fe20000000000 */
[----:B------:R-:W-:-:S06]  /*18f0*/  UMOV UR9, 0x3ff71547 ;  /* 0x3ff7154700097882 */ /* 0x000fcc0000000000 */
[----:B------:R-:W-:-:S08]  /*1900*/  DFMA R6, R12, UR8, R6 ;  /* 0x000000080c067c2b */ /* 0x000fd00008000006 */
[----:B------:R-:W-:-:S11]  /*1910*/  DFMA R14, R6, R4, R14 ;  /* 0x00000004060e722b */ /* 0x000fd6000000000e */
.L_x_18:
[----:B------:R-:W-:Y:S05]  /*1920*/  BSYNC.RECONVERGENT B0 ;  /* 0x0000000000007941 */ /* 0x000fea0003800200 */
.L_x_17:
[----:B------:R-:W-:Y:S01]  /*1930*/  IADD3 R26, PT, PT, R26, 0x2, RZ ;  /* 0x000000021a1a7810 */ /* 0x000fe20007ffe0ff */
[----:B------:R-:W-:Y:S06]  /*1940*/  BRA.U UP0, `(.L_x_21) ;  /* 0xfffffff100247547 */ /* 0x000fec000b83ffff */
.L_x_7:
[----:B------:R-:W0:Y:S02]  /*1950*/  LDCU UR5, c[0x0][0x380] ;  /* 0x00007000ff0577ac */ /* 0x000e240008000800 */
[----:B0-----:R-:W-:-:S04]  /*1960*/  ULOP3.LUT UR5, UR5, 0x1, URZ, 0xc0, !UPT ;  /* 0x0000000105057892 */ /* 0x001fc8000f8ec0ff */
[----:B------:R-:W-:-:S09]  /*1970*/  UISETP.NE.U32.AND UP0, UPT, UR5, 0x1, UPT ;  /* 0x000000010500788c */ /* 0x000fd2000bf05070 */
[----:B------:R-:W-:Y:S05]  /*1980*/  BRA.U UP0, `(.L_x_6) ;  /* 0x0000000500f47547 */ /* 0x000fea000b800000 */
[----:B------:R-:W0:Y:S01]  /*1990*/  LDC.64 R4, c[0x0][0x388] ;  /* 0x0000e200ff047b82 */ /* 0x000e220000000a00 */
[----:B------:R-:W-:-:S04]  /*19a0*/  VIADD R3, R3, UR4 ;  /* 0x0000000403037c36 */ /* 0x000fc80008000000 */
[----:B0-----:R-:W-:-:S05]  /*19b0*/  IMAD.WIDE R4, R3, 0x4, R4 ;  /* 0x0000000403047825 */ /* 0x001fca00078e0204 */
        /* <DEDUP_REMOVED lines=18> */
[----:B------:R-:W-:Y:S01]  /*1ae0*/  MOV R8, R16 ;  /* 0x0000001000087202 */ /* 0x000fe20000000f00 */
[----:B------:R-:W-:Y:S01]  /*1af0*/  IMAD.MOV.U32 R7, RZ, RZ, R11 ;  /* 0x000000ffff077224 */ /* 0x000fe200078e000b */
[----:B------:R-:W-:Y:S01]  /*1b00*/  MOV R0, 0x1b30 ;  /* 0x00001b3000007802 */ /* 0x000fe20000000f00 */
[----:B------:R-:W-:-:S07]  /*1b10*/  IMAD.MOV.U32 R9, RZ, RZ, R17 ;  /* 0x000000ffff097224 */ /* 0x000fce00078e0011 */
[----:B------:R-:W-:Y:S05]  /*1b20*/  CALL.REL.NOINC `($__internal_0_$__cuda_sm20_div_rn_f64_full) ;  /* 0x0000000400a07944 */ /* 0x000fea0003c00000 */
[----:B------:R-:W-:Y:S02]  /*1b30*/  IMAD.MOV.U32 R4, RZ, RZ, R6 ;  /* 0x000000ffff047224 */ /* 0x000fe400078e0006 */
[----:B------:R-:W-:-:S07]  /*1b40*/  IMAD.MOV.U32 R5, RZ, RZ, R7 ;  /* 0x000000ffff057224 */ /* 0x000fce00078e0007 */
.L_x_23:
[----:B------:R-:W-:Y:S05]  /*1b50*/  BSYNC.RECONVERGENT B0 ;  /* 0x0000000000007941 */ /* 0x000fea0003800200 */
.L_x_22:
[----:B------:R-:W-:Y:S01]  /*1b60*/  DSETP.GT.AND P0, PT, R4, RZ, PT ;  /* 0x000000ff0400722a */ /* 0x000fe20003f04000 */
[----:B------:R-:W-:-:S13]  /*1b70*/  BSSY.RECONVERGENT B0, `(.L_x_6) ;  /* 0x000005e000007945 */ /* 0x000fda0003800200 */
[----:B------:R-:W-:Y:S05]  /*1b80*/  @!P0 BRA `(.L_x_24) ;  /* 0x0000000400708947 */ /* 0x000fea0003800000 */
[----:B------:R-:W-:Y:S01]  /*1b90*/  ISETP.GT.AND P0, PT, R5, 0xfffff, PT ;  /* 0x000fffff0500780c */ /* 0x000fe20003f04270 */
[--C-:B------:R-:W-:Y:S01]  /*1ba0*/  IMAD.MOV.U32 R6, RZ, RZ, R4.reuse ;  /* 0x000000ffff067224 */ /* 0x100fe200078e0004 */
[----:B------:R-:W-:Y:S01]  /*1bb0*/  MOV R7, R5 ;  /* 0x0000000500077202 */ /* 0x000fe20000000f00 */
[----:B------:R-:W-:Y:S01]  /*1bc0*/  IMAD.MOV.U32 R0, RZ, RZ, R5 ;  /* 0x000000ffff007224 */ /* 0x000fe200078e0005 */
[----:B------:R-:W-:Y:S01]  /*1bd0*/  BSSY.RECONVERGENT B1, `(.L_x_25) ;  /* 0x0000050000017945 */ /* 0x000fe20003800200 */
[----:B------:R-:W-:-:S08]  /*1be0*/  IMAD.MOV.U32 R10, RZ, RZ, R4 ;  /* 0x000000ffff0a7224 */ /* 0x000fd000078e0004 */
[----:B------:R-:W-:-:S10]  /*1bf0*/  @!P0 DMUL R6, R4, 1.80143985094819840000e+16 ;  /* 0x4350000004068828 */ /* 0x000fd40000000000 */
[----:B------:R-:W-:Y:S02]  /*1c00*/  @!P0 IMAD.MOV.U32 R0, RZ, RZ, R7 ;  /* 0x000000ffff008224 */ /* 0x000fe400078e0007 */
[----:B------:R-:W-:Y:S02]  /*1c10*/  @!P0 IMAD.MOV.U32 R10, RZ, RZ, R6 ;  /* 0x000000ffff0a8224 */ /* 0x000fe400078e0006 */
[----:B------:R-:W-:-:S05]  /*1c20*/  VIADD R3, R0, 0xffffffff ;  /* 0xffffffff00037836 */ /* 0x000fca0000000000 */
[----:B------:R-:W-:Y:S01]  /*1c30*/  ISETP.GE.U32.AND P1, PT, R3, 0x7fefffff, PT ;  /* 0x7fefffff0300780c */ /* 0x000fe20003f26070 */
[----:B------:R-:W-:Y:S02]  /*1c40*/  IMAD.MOV.U32 R3, RZ, RZ, -0x3ff ;  /* 0xfffffc01ff037424 */ /* 0x000fe400078e00ff */
[----:B------:R-:W-:-:S10]  /*1c50*/  @!P0 IMAD.MOV.U32 R3, RZ, RZ, -0x435 ;  /* 0xfffffbcbff038424 */ /* 0x000fd400078e00ff */
[----:B------:R-:W-:Y:S01]  /*1c60*/  @P1 IMAD.MOV.U32 R8, RZ, RZ, 0x0 ;  /* 0x00000000ff081424 */ /* 0x000fe200078e00ff */
[----:B------:R-:W-:Y:S02]  /*1c70*/  @P1 MOV R9, 0x7ff00000 ;  /* 0x7ff0000000091802 */ /* 0x000fe40000000f00 */
[----:B------:R-:W-:-:S04]  /*1c80*/  @P1 LOP3.LUT P2, RZ, R7, 0x7fffffff, RZ, 0xc0, !PT ;  /* 0x7fffffff07ff1812 */ /* 0x000fc8000784c0ff */
[----:B------:R-:W-:-:S10]  /*1c90*/  @P1 DFMA R8, R6, R8, +INF ;  /* 0x7ff000000608142b */ /* 0x000fd40000000008 */
[----:B------:R-:W-:Y:S02]  /*1ca0*/  @P1 FSEL R8, R8, RZ, P2 ;  /* 0x000000ff08081208 */ /* 0x000fe40001000000 */
[----:B------:R-:W-:Y:S01]  /*1cb0*/  @P1 FSEL R9, R9, -QNAN , P2 ;  /* 0xfff0000009091808 */ /* 0x000fe20001000000 */
[----:B------:R-:W-:Y:S06]  /*1cc0*/  @P1 BRA `(.L_x_26) ;  /* 0x0000000400001947 */ /* 0x000fec0003800000 */
[----:B------:R-:W-:Y:S01]  /*1cd0*/  LOP3.LUT R6, R0, 0xfffff, RZ, 0xc0, !PT ;  /* 0x000fffff00067812 */ /* 0x000fe200078ec0ff */
[----:B------:R-:W-:Y:S01]  /*1ce0*/  IMAD.MOV.U32 R8, RZ, RZ, RZ ;  /* 0x000000ffff087224 */ /* 0x000fe200078e00ff */
[----:B------:R-:W-:Y:S01]  /*1cf0*/  MOV R19, 0x3ed0ee25 ;  /* 0x3ed0ee2500137802 */ /* 0x000fe20000000f00 */
[----:B------:R-:W-:Y:S01]  /*1d00*/  IMAD.MOV.U32 R18, RZ, RZ, -0x748574fc ;  /* 0x8b7a8b04ff127424 */ /* 0x000fe200078e00ff */
[----:B------:R-:W-:Y:S01]  /*1d10*/  LOP3.LUT R7, R6, 0x3ff00000, RZ, 0xfc, !PT ;  /* 0x3ff0000006077812 */ /* 0x000fe200078efcff */
[----:B------:R-:W-:Y:S01]  /*1d20*/  UMOV UR6, 0x3ae80f1e ;  /* 0x3ae80f1e00067882 */ /* 0x000fe20000000000 */
[----:B------:R-:W-:Y:S01]  /*1d30*/  MOV R6, R10 ;  /* 0x0000000a00067202 */ /* 0x000fe20000000f00 */
[----:B------:R-:W-:Y:S01]  /*1d40*/  UMOV UR7, 0x3eb1380b ;  /* 0x3eb1380b00077882 */ /* 0x000fe20000000000 */
[----:B------:R-:W-:Y:S01]  /*1d50*/  ISETP.GE.U32.AND P0, PT, R7, 0x3ff6a09f, PT ;  /* 0x3ff6a09f0700780c */ /* 0x000fe20003f06070 */
[----:B------:R-:W-:Y:S01]  /*1d60*/  IMAD.MOV.U32 R23, RZ, RZ, 0x43300000 ;  /* 0x43300000ff177424 */ /* 0x000fe200078e00ff */
[----:B------:R-:W-:Y:S01]  /*1d70*/  LEA.HI R3, R0, R3, RZ, 0xc ;  /* 0x0000000300037211 */ /* 0x000fe200078f60ff */
[----:B------:R-:W-:Y:S01]  /*1d80*/  UMOV UR8, 0x80000000 ;  /* 0x8000000000087882 */ /* 0x000fe20000000000 */
[----:B------:R-:W-:-:S09]  /*1d90*/  UMOV UR9, 0x43300000 ;  /* 0x4330000000097882 */ /* 0x000fd20000000000 */
[----:B------:R-:W-:Y:S02]  /*1da0*/  @P0 VIADD R9, R7, 0xfff00000 ;  /* 0xfff0000007090836 */ /* 0x000fe40000000000 */
[----:B------:R-:W-:Y:S02]  /*1db0*/  @P0 VIADD R3, R3, 0x1 ;  /* 0x0000000103030836 */ /* 0x000fe40000000000 */
[----:B------:R-:W-:-:S03]  /*1dc0*/  @P0 IMAD.MOV.U32 R7, RZ, RZ, R9 ;  /* 0x000000ffff070224 */ /* 0x000fc600078e0009 */
[----:B------:R-:W-:-:S03]  /*1dd0*/  LOP3.LUT R22, R3, 0x80000000, RZ, 0x3c, !PT ;  /* 0x8000000003167812 */ /* 0x000fc600078e3cff */
        /* <DEDUP_REMOVED lines=8> */
[----:B------:R-:W-:Y:S02]  /*1e60*/  DMUL R12, R10, R10 ;  /* 0x0000000a0a0c7228 */ /* 0x000fe40000000000 */
[----:B------:R-:W-:-:S06]  /*1e70*/  DADD R20, R6, -R10 ;  /* 0x0000000006147229 */ /* 0x000fcc000000080a */
[----:B------:R-:W-:Y:S01]  /*1e80*/  DFMA R16, R12, UR6, R18 ;  /* 0x000000060c107c2b */ /* 0x000fe20008000012 */
[----:B------:R-:W-:Y:S01]  /*1e90*/  UMOV UR6, 0x9f02676f ;  /* 0x9f02676f00067882 */ /* 0x000fe20000000000 */
[----:B------:R-:W-:Y:S01]  /*1ea0*/  UMOV UR7, 0x3ef3b266 ;  /* 0x3ef3b26600077882 */ /* 0x000fe20000000000 */
[----:B------:R-:W-:-:S05]  /*1eb0*/  DADD R20, R20, R20 ;  /* 0x0000000014147229 */ /* 0x000fca0000000014 */
[----:B------:R-:W-:Y:S01]  /*1ec0*/  DFMA R16, R12, R16, UR6 ;  /* 0x000000060c107e2b */ /* 0x000fe20008000010 */
[----:B------:R-:W-:Y:S01]  /*1ed0*/  UMOV UR6, 0xa9ab0956 ;  /* 0xa9ab095600067882 */ /* 0x000fe20000000000 */
[----:B------:R-:W-:Y:S01]  /*1ee0*/  UMOV UR7, 0x3f1745cb ;  /* 0x3f1745cb00077882 */ /* 0x000fe20000000000 */
[----:B------:R-:W-:-:S05]  /*1ef0*/  DFMA R20, R6, -R10, R20 ;  /* 0x8000000a0614722b */ /* 0x000fca0000000014 */
        /* <DEDUP_REMOVED lines=9> */
[----:B------:R-:W-:Y:S01]  /*1f90*/  UMOV UR7, 0x3f899999 ;  /* 0x3f89999900077882 */ /* 0x000fe20000000000 */
[----:B------:R-:W-:Y:S01]  /*1fa0*/  DADD R16, R22, -UR8 ;  /* 0x8000000816107e29 */ /* 0x000fe20008000000 */
[----:B------:R-:W-:Y:S01]  /*1fb0*/  UMOV UR8, 0xfefa39ef ;  /* 0xfefa39ef00087882 */ /* 0x000fe20000000000 */
[----:B------:R-:W-:-:S03]  /*1fc0*/  UMOV UR9, 0x3fe62e42 ;  /* 0x3fe62e4200097882 */ /* 0x000fc60000000000 */
[----:B------:R-:W-:Y:S01]  /*1fd0*/  DFMA R18, R12, R18, UR6 ;  /* 0x000000060c127e2b */ /* 0x000fe20008000012 */
[----:B------:R-:W-:Y:S01]  /*1fe0*/  UMOV UR6, 0x55555554 ;  /* 0x5555555400067882 */ /* 0x000fe20000000000 */
[----:B------:R-:W-:Y:S01]  /*1ff0*/  UMOV UR7, 0x3fb55555 ;  /* 0x3fb5555500077882 */ /* 0x000fe20000000000 */
[----:B------:R-:W-:-:S05]  /*2000*/  DFMA R6, R16, UR8, R10 ;  /* 0x0000000810067c2b */ /* 0x000fca000800000a */
        /* <DEDUP_REMOVED lines=12> */
.L_x_26:
[----:B------:R-:W-:Y:S05]  /*20d0*/  BSYNC.RECONVERGENT B1 ;  /* 0x0000000000017941 */ /* 0x000fea0003800200 */
.L_x_25:
[----:B------:R-:W-:Y:S01]  /*20e0*/  UMOV UR6, 0xffda0d24 ;  /* 0xffda0d2400067882 */ /* 0x000fe20000000000 */
[----:B------:R-:W-:Y:S02]  /*20f0*/  UMOV UR7, 0x3c7777d0 ;  /* 0x3c7777d000077882 */ /* 0x000fe40000000000 */
[----:B------:R-:W-:Y:S01]  /*2100*/  DMUL R6, R8, UR6 ;  /* 0x0000000608067c28 */ /* 0x000fe20008000000 */
[----:B------:R-:W-:Y:S01]  /*2110*/  UMOV UR6, 0x652b82fe ;  /* 0x652b82fe00067882 */ /* 0x000fe20000000000 */
[----:B------:R-:W-:-:S06]  /*2120*/  UMOV UR7, 0x3ff71547 ;  /* 0x3ff7154700077882 */ /* 0x000fcc0000000000 */
[----:B------:R-:W-:-:S08]  /*2130*/  DFMA R6, R8, UR6, R6 ;  /* 0x0000000608067c2b */ /* 0x000fd00008000006 */
[----:B------:R-:W-:-:S11]  /*2140*/  DFMA R14, R6, R4, R14 ;  /* 0x00000004060e722b */ /* 0x000fd6000000000e */
.L_x_24:
[----:B------:R-:W-:Y:S05]  /*2150*/  BSYNC.RECONVERGENT B0 ;  /* 0x0000000000007941 */ /* 0x000fea0003800200 */
.L_x_6:
[----:B------:R-:W0:Y:S01]  /*2160*/  LDC.64 R4, c[0x0][0x390] ;  /* 0x0000e400ff047b82 */ /* 0x000e220000000a00 */
[----:B------:R-:W-:Y:S01]  /*2170*/  DADD R14, -RZ, -R14 ;  /* 0x00000000ff0e7229 */ /* 0x000fe2000000090e */
[----:B0-----:R-:W-:-:S06]  /*2180*/  IMAD.WIDE R2, R2, 0x8, R4 ;  /* 0x0000000802027825 */ /* 0x001fcc00078e0204 */
[----:B------:R-:W-:Y:S01]  /*2190*/  STG.E.64 desc[UR10][R2.64], R14 ;  /* 0x0000000e02007986 */ /* 0x000fe2000c101b0a */
[----:B------:R-:W-:Y:S05]  /*21a0*/  EXIT ;  /* 0x000000000000794d */ /* 0x000fea0003800000 */
        .weak           $__internal_0_$__cuda_sm20_div_rn_f64_full
        .type           $__internal_0_$__cuda_sm20_div_rn_f64_full,@function
        .size           $__internal_0_$__cuda_sm20_div_rn_f64_full,(.L_x_55 - $__internal_0_$__cuda_sm20_div_rn_f64_full)
$__internal_0_$__cuda_sm20_div_rn_f64_full:
[C---:B------:R-:W-:Y:S01]  /*21b0*/  FSETP.GEU.AND P0, PT, |R9|.reuse, 1.469367938527859385e-39, PT ;  /* 0x001000000900780b */ /* 0x040fe20003f0e200 */
[----:B------:R-:W-:Y:S01]  /*21c0*/  IMAD.MOV.U32 R18, RZ, RZ, 0x1 ;  /* 0x00000001ff127424 */ /* 0x000fe200078e00ff */
[----:B------:R-:W-:Y:S01]  /*21d0*/  LOP3.LUT R10, R9, 0x800fffff, RZ, 0xc0, !PT ;  /* 0x800fffff090a7812 */ /* 0x000fe200078ec0ff */
[----:B------:R-:W-:Y:S01]  /*21e0*/  BSSY.RECONVERGENT B1, `(.L_x_27) ;  /* 0x0000054000017945 */ /* 0x000fe20003800200 */
[C---:B------:R-:W-:Y:S02]  /*21f0*/  FSETP.GEU.AND P2, PT, |R7|.reuse, 1.469367938527859385e-39, PT ;  /* 0x001000000700780b */ /* 0x040fe40003f4e200 */
[----:B------:R-:W-:Y:S01]  /*2200*/  LOP3.LUT R11, R10, 0x3ff00000, RZ, 0xfc, !PT ;  /* 0x3ff000000a0b7812 */ /* 0x000fe200078efcff */
[----:B------:R-:W-:Y:S01]  /*2210*/  IMAD.MOV.U32 R10, RZ, RZ, R8 ;  /* 0x000000ffff0a7224 */ /* 0x000fe200078e0008 */
[----:B------:R-:W-:Y:S02]  /*2220*/  LOP3.LUT R4, R7, 0x7ff00000, RZ, 0xc0, !PT ;  /* 0x7ff0000007047812 */ /* 0x000fe400078ec0ff */
[----:B------:R-:W-:-:S03]  /*2230*/  LOP3.LUT R27, R9, 0x7ff00000, RZ, 0xc0, !PT ;  /* 0x7ff00000091b7812 */ /* 0x000fc600078ec0ff */
[----:B------:R-:W-:Y:S01]  /*2240*/  @!P0 DMUL R10, R8, 8.98846567431157953865e+307 ;  /* 0x7fe00000080a8828 */ /* 0x000fe20000000000 */
[----:B------:R-:W-:-:S03]  /*2250*/  ISETP.GE.U32.AND P1, PT, R4, R27, PT ;  /* 0x0000001b0400720c */ /* 0x000fc60003f26070 */
[----:B------:R-:W-:Y:S02]  /*2260*/  @!P2 LOP3.LUT R5, R9, 0x7ff00000, RZ, 0xc0, !PT ;  /* 0x7ff000000905a812 */ /* 0x000fe400078ec0ff */
[----:B------:R-:W0:Y:S02]  /*2270*/  MUFU.RCP64H R19, R11 ;  /* 0x0000000b00137308 */ /* 0x000e240000001800 */
[----:B------:R-:W-:Y:S02]  /*2280*/  @!P2 ISETP.GE.U32.AND P3, PT, R4, R5, PT ;  /* 0x000000050400a20c */ /* 0x000fe40003f66070 */
[----:B------:R-:W-:Y:S02]  /*2290*/  MOV R5, 0x1ca00000 ;  /* 0x1ca0000000057802 */ /* 0x000fe40000000f00 */
[----:B------:R-:W-:Y:S02]  /*22a0*/  @!P0 LOP3.LUT R27, R11, 0x7ff00000, RZ, 0xc0, !PT ;  /* 0x7ff000000b1b8812 */ /* 0x000fe400078ec0ff */
[----:B------:R-:W-:-:S04]  /*22b0*/  @!P2 SEL R21, R5, 0x63400000, !P3 ;  /* 0x634000000515a807 */ /* 0x000fc80005800000 */
[----:B------:R-:W-:-:S04]  /*22c0*/  @!P2 LOP3.LUT R24, R21, 0x80000000, R7, 0xf8, !PT ;  /* 0x800000001518a812 */ /* 0x000fc800078ef807 */
[----:B------:R-:W-:Y:S01]  /*22d0*/  @!P2 LOP3.LUT R25, R24, 0x100000, RZ, 0xfc, !PT ;  /* 0x001000001819a812 */ /* 0x000fe200078efcff */
[----:B0-----:R-:W-:Y:S01]  /*22e0*/  DFMA R22, R18, -R10, 1 ;  /* 0x3ff000001216742b */ /* 0x001fe2000000080a */
[----:B------:R-:W-:-:S07]  /*22f0*/  @!P2 IMAD.MOV.U32 R24, RZ, RZ, RZ ;  /* 0x000000ffff18a224 */ /* 0x000fce00078e00ff */
[----:B------:R-:W-:-:S08]  /*2300*/  DFMA R22, R22, R22, R22 ;  /* 0x000000161616722b */ /* 0x000fd00000000016 */
[----:B------:R-:W-:Y:S01]  /*2310*/  DFMA R22, R18, R22, R18 ;  /* 0x000000161216722b */ /* 0x000fe20000000012 */
[----:B------:R-:W-:Y:S01]  /*2320*/  SEL R19, R5, 0x63400000, !P1 ;  /* 0x6340000005137807 */ /* 0x000fe20004800000 */
[----:B------:R-:W-:-:S03]  /*2330*/  IMAD.MOV.U32 R18, RZ, RZ, R6 ;  /* 0x000000ffff127224 */ /* 0x000fc600078e0006 */
[----:B------:R-:W-:-:S03]  /*2340*/  LOP3.LUT R19, R19, 0x800fffff, R7, 0xf8, !PT ;  /* 0x800fffff13137812 */ /* 0x000fc600078ef807 */
[----:B------:R-:W-:-:S03]  /*2350*/  DFMA R20, R22, -R10, 1 ;  /* 0x3ff000001614742b */ /* 0x000fc6000000080a */
[----:B------:R-:W-:-:S05]  /*2360*/  @!P2 DFMA R18, R18, 2, -R24 ;  /* 0x400000001212a82b */ /* 0x000fca0000000818 */
[----:B------:R-:W-:-:S08]  /*2370*/  DFMA R20, R22, R20, R22 ;  /* 0x000000141614722b */ /* 0x000fd00000000016 */
[----:B------:R-:W-:-:S08]  /*2380*/  DMUL R22, R20, R18 ;  /* 0x0000001214167228 */ /* 0x000fd00000000000 */
[----:B------:R-:W-:-:S08]  /*2390*/  DFMA R24, R22, -R10, R18 ;  /* 0x8000000a1618722b */ /* 0x000fd00000000012 */
[----:B------:R-:W-:Y:S01]  /*23a0*/  DFMA R24, R20, R24, R22 ;  /* 0x000000181418722b */ /* 0x000fe20000000016 */
[----:B------:R-:W-:Y:S01]  /*23b0*/  IMAD.MOV.U32 R20, RZ, RZ, R4 ;  /* 0x000000ffff147224 */ /* 0x000fe200078e0004 */
[----:B------:R-:W-:-:S05]  /*23c0*/  @!P2 LOP3.LUT R20, R19, 0x7ff00000, RZ, 0xc0, !PT ;  /* 0x7ff000001314a812 */ /* 0x000fca00078ec0ff */
[----:B------:R-:W-:-:S05]  /*23d0*/  VIADD R21, R20, 0xffffffff ;  /* 0xffffffff14157836 */ /* 0x000fca0000000000 */
[----:B------:R-:W-:Y:S02]  /*23e0*/  ISETP.GT.U32.AND P0, PT, R21, 0x7feffffe, PT ;  /* 0x7feffffe1500780c */ /* 0x000fe40003f04070 */
[----:B------:R-:W-:-:S04]  /*23f0*/  IADD3 R21, PT, PT, R27, -0x1, RZ ;  /* 0xffffffff1b157810 */ /* 0x000fc80007ffe0ff */
[----:B------:R-:W-:-:S13]  /*2400*/  ISETP.GT.U32.OR P0, PT, R21, 0x7feffffe, P0 ;  /* 0x7feffffe1500780c */ /* 0x000fda0000704470 */
[----:B------:R-:W-:Y:S05]  /*2410*/  @P0 BRA `(.L_x_28) ;  /* 0x00000000006c0947 */ /* 0x000fea0003800000 */
[----:B------:R-:W-:-:S04]  /*2420*/  LOP3.LUT R7, R9, 0x7ff00000, RZ, 0xc0, !PT ;  /* 0x7ff0000009077812 */ /* 0x000fc800078ec0ff */
[CC--:B------:R-:W-:Y:S02]  /*2430*/  VIADDMNMX R6, R4.reuse, -R7.reuse, 0xb9600000, !PT ;  /* 0xb960000004067446 */ /* 0x0c0fe40007800907 */
[----:B------:R-:W-:Y:S02]  /*2440*/  ISETP.GE.U32.AND P0, PT, R4, R7, PT ;  /* 0x000000070400720c */ /* 0x000fe40003f06070 */
[----:B------:R-:W-:Y:S02]  /*2450*/  VIMNMX R6, PT, PT, R6, 0x46a00000, PT ;  /* 0x46a0000006067848 */ /* 0x000fe40003fe0100 */
[----:B------:R-:W-:-:S05]  /*2460*/  SEL R5, R5, 0x63400000, !P0 ;  /* 0x6340000005057807 */ /* 0x000fca0004000000 */
[----:B------:R-:W-:Y:S02]  /*2470*/  IMAD.IADD R20, R6, 0x1, -R5 ;  /* 0x0000000106147824 */ /* 0x000fe400078e0a05 */
[----:B------:R-:W-:Y:S02]  /*2480*/  IMAD.MOV.U32 R6, RZ, RZ, RZ ;  /* 0x000000ffff067224 */ /* 0x000fe400078e00ff */
[----:B------:R-:W-:-:S06]  /*2490*/  VIADD R7, R20, 0x7fe00000 ;  /* 0x7fe0000014077836 */ /* 0x000fcc0000000000 */
[----:B------:R-:W-:-:S10]  /*24a0*/  DMUL R4, R24, R6 ;  /* 0x0000000618047228 */ /* 0x000fd40000000000 */
[----:B------:R-:W-:-:S13]  /*24b0*/  FSETP.GTU.AND P0, PT, |R5|, 1.469367938527859385e-39, PT ;  /* 0x001000000500780b */ /* 0x000fda0003f0c200 */
[----:B------:R-:W-:Y:S05]  /*24c0*/  @P0 BRA `(.L_x_29) ;  /* 0x0000000000940947 */ /* 0x000fea0003800000 */
[----:B------:R-:W-:-:S06]  /*24d0*/  DFMA R10, R24, -R10, R18 ;  /* 0x8000000a180a722b */ /* 0x000fcc0000000012 */
[----:B------:R-:W-:-:S04]  /*24e0*/  IMAD.MOV.U32 R10, RZ, RZ, RZ ;  /* 0x000000ffff0a7224 */ /* 0x000fc800078e00ff */
[C---:B------:R-:W-:Y:S02]  /*24f0*/  FSETP.NEU.AND P0, PT, R11.reuse, RZ, PT ;  /* 0x000000ff0b00720b */ /* 0x040fe40003f0d000 */
[----:B------:R-:W-:-:S04]  /*2500*/  LOP3.LUT R9, R11, 0x80000000, R9, 0x48, !PT ;  /* 0x800000000b097812 */ /* 0x000fc800078e4809 */
[----:B------:R-:W-:-:S07]  /*2510*/  LOP3.LUT R11, R9, R7, RZ, 0xfc, !PT ;  /* 0x00000007090b7212 */ /* 0x000fce00078efcff */
[----:B------:R-:W-:Y:S05]  /*2520*/  @!P0 BRA `(.L_x_29) ;  /* 0x00000000007c8947 */ /* 0x000fea0003800000 */
[----:B------:R-:W-:Y:S01]  /*2530*/  IADD3 R7, PT, PT, -R20, RZ, RZ ;  /* 0x000000ff14077210 */ /* 0x000fe20007ffe1ff */
[----:B------:R-:W-:Y:S01]  /*2540*/  IMAD.MOV.U32 R6, RZ, RZ, RZ ;  /* 0x000000ffff067224 */ /* 0x000fe200078e00ff */
[----:B------:R-:W-:-:S05]  /*2550*/  DMUL.RP R10, R24, R10 ;  /* 0x0000000a180a7228 */ /* 0x000fca0000008000 */
[----:B------:R-:W-:-:S05]  /*2560*/  DFMA R6, R4, -R6, R24 ;  /* 0x800000060406722b */ /* 0x000fca0000000018 */
[----:B------:R-:W-:Y:S02]  /*2570*/  LOP3.LUT R9, R11, R9, RZ, 0x3c, !PT ;  /* 0x000000090b097212 */ /* 0x000fe400078e3cff */
[----:B------:R-:W-:-:S04]  /*2580*/  IADD3 R6, PT, PT, -R20, -0x43300000, RZ ;  /* 0xbcd0000014067810 */ /* 0x000fc80007ffe1ff */
[----:B------:R-:W-:-:S04]  /*2590*/  FSETP.NEU.AND P0, PT, |R7|, R6, PT ;  /* 0x000000060700720b */ /* 0x000fc80003f0d200 */
[----:B------:R-:W-:Y:S02]  /*25a0*/  FSEL R4, R10, R4, !P0 ;  /* 0x000000040a047208 */ /* 0x000fe40004000000 */
[----:B------:R-:W-:Y:S01]  /*25b0*/  FSEL R5, R9, R5, !P0 ;  /* 0x0000000509057208 */ /* 0x000fe20004000000 */
[----:B------:R-:W-:Y:S06]  /*25c0*/  BRA `(.L_x_29) ;  /* 0x0000000000547947 */ /* 0x000fec0003800000 */
.L_x_28:
[----:B------:R-:W-:-:S14]  /*25d0*/  DSETP.NAN.AND P0, PT, R6, R6, PT ;  /* 0x000000060600722a */ /* 0x000fdc0003f08000 */
[----:B------:R-:W-:Y:S05]  /*25e0*/  @P0 BRA `(.L_x_30) ;  /* 0x0000000000440947 */ /* 0x000fea0003800000 */
[----:B------:R-:W-:-:S14]  /*25f0*/  DSETP.NAN.AND P0, PT, R8, R8, PT ;  /* 0x000000080800722a */ /* 0x000fdc0003f08000 */
[----:B------:R-:W-:Y:S05]  /*2600*/  @P0 BRA `(.L_x_31) ;  /* 0x0000000000300947 */ /* 0x000fea0003800000 */
[----:B------:R-:W-:Y:S01]  /*2610*/  ISETP.NE.AND P0, PT, R20, R27, PT ;  /* 0x0000001b1400720c */ /* 0x000fe20003f05270 */
[----:B------:R-:W-:Y:S02]  /*2620*/  IMAD.MOV.U32 R4, RZ, RZ, 0x0 ;  /* 0x00000000ff047424 */ /* 0x000fe400078e00ff */
[----:B------:R-:W-:-:S10]  /*2630*/  IMAD.MOV.U32 R5, RZ, RZ, -0x80000 ;  /* 0xfff80000ff057424 */ /* 0x000fd400078e00ff */
[----:B------:R-:W-:Y:S05]  /*2640*/  @!P0 BRA `(.L_x_29) ;  /* 0x0000000000348947 */ /* 0x000fea0003800000 */
[----:B------:R-:W-:Y:S02]  /*2650*/  ISETP.NE.AND P0, PT, R20, 0x7ff00000, PT ;  /* 0x7ff000001400780c */ /* 0x000fe40003f05270 */
[----:B------:R-:W-:Y:S02]  /*2660*/  LOP3.LUT R5, R7, 0x80000000, R9, 0x48, !PT ;  /* 0x8000000007057812 */ /* 0x000fe400078e4809 */
[----:B------:R-:W-:-:S13]  /*2670*/  ISETP.EQ.OR P0, PT, R27, RZ, !P0 ;  /* 0x000000ff1b00720c */ /* 0x000fda0004702670 */
[----:B------:R-:W-:Y:S01]  /*2680*/  @P0 LOP3.LUT R6, R5, 0x7ff00000, RZ, 0xfc, !PT ;  /* 0x7ff0000005060812 */ /* 0x000fe200078efcff */
[----:B------:R-:W-:Y:S01]  /*2690*/  @!P0 IMAD.MOV.U32 R4, RZ, RZ, RZ ;  /* 0x000000ffff048224 */ /* 0x000fe200078e00ff */
[----:B------:R-:W-:-:S03]  /*26a0*/  @P0 MOV R4, RZ ;  /* 0x000000ff00040202 */ /* 0x000fc60000000f00 */
[----:B------:R-:W-:Y:S01]  /*26b0*/  @P0 IMAD.MOV.U32 R5, RZ, RZ, R6 ;  /* 0x000000ffff050224 */ /* 0x000fe200078e0006 */
[----:B------:R-:W-:Y:S06]  /*26c0*/  BRA `(.L_x_29) ;  /* 0x0000000000147947 */ /* 0x000fec0003800000 */
.L_x_31:
[----:B------:R-:W-:Y:S01]  /*26d0*/  LOP3.LUT R5, R9, 0x80000, RZ, 0xfc, !PT ;  /* 0x0008000009057812 */ /* 0x000fe200078efcff */
[----:B------:R-:W-:Y:S01]  /*26e0*/  IMAD.MOV.U32 R4, RZ, RZ, R8 ;  /* 0x000000ffff047224 */ /* 0x000fe200078e0008 */
[----:B------:R-:W-:Y:S06]  /*26f0*/  BRA `(.L_x_29) ;  /* 0x0000000000087947 */ /* 0x000fec0003800000 */
.L_x_30:
[----:B------:R-:W-:Y:S01]  /*2700*/  LOP3.LUT R5, R7, 0x80000, RZ, 0xfc, !PT ;  /* 0x0008000007057812 */ /* 0x000fe200078efcff */
[----:B------:R-:W-:-:S07]  /*2710*/  IMAD.MOV.U32 R4, RZ, RZ, R6 ;  /* 0x000000ffff047224 */ /* 0x000fce00078e0006 */
.L_x_29:
[----:B------:R-:W-:Y:S05]  /*2720*/  BSYNC.RECONVERGENT B1 ;  /* 0x0000000000017941 */ /* 0x000fea0003800200 */
.L_x_27:
[----:B------:R-:W-:Y:S01]  /*2730*/  IMAD.MOV.U32 R6, RZ, RZ, R4 ;  /* 0x000000ffff067224 */ /* 0x000fe200078e0004 */
[----:B------:R-:W-:Y:S01]  /*2740*/  MOV R7, R5 ;  /* 0x0000000500077202 */ /* 0x000fe20000000f00 */
[----:B------:R-:W-:Y:S02]  /*2750*/  IMAD.MOV.U32 R4, RZ, RZ, R0 ;  /* 0x000000ffff047224 */ /* 0x000fe400078e0000 */
[----:B------:R-:W-:-:S04]  /*2760*/  IMAD.MOV.U32 R5, RZ, RZ, 0x0 ;  /* 0x00000000ff057424 */ /* 0x000fc800078e00ff */
[----:B------:R-:W-:Y:S05]  /*2770*/  RET.REL.NODEC R4 `(_Z17calculateEntropy3iPiPd) ;  /* 0xffffffd804207950 */ /* 0x000fea0003c3ffff */
.L_x_32:
[----:B------:R-:W-:-:S00]  /*2780*/  BRA `(.L_x_32) ;  /* 0xfffffffc00fc7947 */ /* 0x000fc0000383ffff */
[----:B------:R-:W-:-:S00]  /*2790*/  NOP ;  /* 0x0000000000007918 */ /* 0x000fc00000000000 */
        /* <DEDUP_REMOVED lines=14> */
.L_x_55:


//--------------------- .text._Z16calculateEntropyPiiiiS_ --------------------------
	.section	.text._Z16calculateEntropyPiiiiS_,"ax",@progbits
	.align	128
        .global         _Z16calculateEntropyPiiiiS_
        .type           _Z16calculateEntropyPiiiiS_,@function
        .size           _Z16calculateEntropyPiiiiS_,(.L_x_57 - _Z16calculateEntropyPiiiiS_)
        .other          _Z16calculateEntropyPiiiiS_,@"STO_CUDA_ENTRY STV_DEFAULT"
_Z16calculateEntropyPiiiiS_:
.text._Z16calculateEntropyPiiiiS_:
[----:B------:R-:W-:Y:S01]  /*0000*/  LDC R1, c[0x0][0x37c] ;  /* 0x0000df00ff017b82 */ /* 0x000fe20000000800 */
[----:B------:R-:W0:Y:S01]  /*0010*/  S2R R3, SR_TID.X ;  /* 0x0000000000037919 */ /* 0x000e220000002100 */
[----:B------:R-:W1:Y:S06]  /*0020*/  LDCU UR4, c[0x0][0x390] ;  /* 0x00007200ff0477ac */ /* 0x000e6c0008000800 */
[----:B------:R-:W0:Y:S01]  /*0030*/  S2UR UR8, SR_CTAID.X ;  /* 0x00000000000879c3 */ /* 0x000e220000002500 */
[----:B------:R-:W-:Y:S01]  /*0040*/  IMAD.MOV.U32 R4, RZ, RZ, RZ ;  /* 0x000000ffff047224 */ /* 0x000fe200078e00ff */
[----:B------:R-:W2:Y:S06]  /*0050*/  LDCU.64 UR6, c[0x0][0x358] ;  /* 0x00006b00ff0677ac */ /* 0x000eac0008000a00 */
[----:B------:R-:W0:Y:S01]  /*0060*/  LDC R0, c[0x0][0x360] ;  /* 0x0000d800ff007b82 */ /* 0x000e220000000800 */
[----:B-1----:R-:W-:Y:S01]  /*0070*/  UISETP.GE.AND UP0, UPT, UR4, 0x1, UPT ;  /* 0x000000010400788c */ /* 0x002fe2000bf06270 */
[----:B0-----:R-:W-:-:S08]  /*0080*/  IMAD R0, R0, UR8, R3 ;  /* 0x0000000800007c24 */ /* 0x001fd0000f8e0203 */
[----:B--2---:R-:W-:Y:S05]  /*0090*/  BRA.U !UP0, `(.L_x_33) ;  /* 0x0000000508107547 */ /* 0x004fea000b800000 */
[----:B------:R-:W0:Y:S01]  /*00a0*/  LDC R2, c[0x0][0x38c] ;  /* 0x0000e300ff027b82 */ /* 0x000e220000000800 */
[----:B------:R-:W-:Y:S01]  /*00b0*/  HFMA2 R7, -RZ, RZ, 0, 0 ;  /* 0x00000000ff077431 */ /* 0x000fe200000001ff */
[----:B------:R-:W-:Y:S01]  /*00c0*/  BSSY.RECONVERGENT B0, `(.L_x_33) ;  /* 0x0000041000007945 */ /* 0x000fe20003800200 */
[----:B------:R-:W-:Y:S01]  /*00d0*/  VIADD R6, R0, UR4 ;  /* 0x0000000400067c36 */ /* 0x000fe20008000000 */
[----:B------:R-:W-:Y:S01]  /*00e0*/  MOV R4, RZ ;  /* 0x000000ff00047202 */ /* 0x000fe20000000f00 */
[----:B------:R-:W-:Y:S02]  /*00f0*/  IMAD.MOV.U32 R9, RZ, RZ, R0 ;  /* 0x000000ffff097224 */ /* 0x000fe400078e0000 */
[----:B0-----:R-:W-:-:S04]  /*0100*/  IMAD R2, R2, R2, RZ ;  /* 0x0000000202027224 */ /* 0x001fc800078e02ff */
[----:B------:R-:W-:-:S07]  /*0110*/  IMAD R5, R2, R2, RZ ;  /* 0x0000000202057224 */ /* 0x000fce00078e02ff */
.L_x_42:
[----:B------:R-:W-:Y:S01]  /*0120*/  ISETP.GT.AND P0, PT, R9, R0, PT ;  /* 0x000000000900720c */ /* 0x000fe20003f04270 */
[----:B------:R-:W-:Y:S01]  /*0130*/  BSSY.RECONVERGENT B1, `(.L_x_34) ;  /* 0x0000031000017945 */ /* 0x000fe20003800200 */
[----:B------:R-:W-:-:S11]  /*0140*/  IMAD.MOV.U32 R8, RZ, RZ, 0x1 ;  /* 0x00000001ff087424 */ /* 0x000fd600078e00ff */
[----:B------:R-:W-:Y:S05]  /*0150*/  @!P0 BRA `(.L_x_35) ;  /* 0x0000000000b88947 */ /* 0x000fea0003800000 */
[C---:B------:R-:W-:Y:S01]  /*0160*/  IADD3 R2, PT, PT, R7.reuse, -0x1, RZ ;  /* 0xffffffff07027810 */ /* 0x040fe20007ffe0ff */
[----:B------:R-:W-:Y:S01]  /*0170*/  BSSY.RECONVERGENT B2, `(.L_x_36) ;  /* 0x0000023000027945 */ /* 0x000fe20003800200 */
[----:B------:R-:W-:Y:S01]  /*0180*/  LOP3.LUT R11, R7, 0x3, RZ, 0xc0, !PT ;  /* 0x00000003070b7812 */ /* 0x000fe200078ec0ff */
[----:B------:R-:W-:Y:S01]  /*0190*/  IMAD.MOV.U32 R8, RZ, RZ, 0x1 ;  /* 0x00000001ff087424 */ /* 0x000fe200078e00ff */
[----:B------:R-:W-:-:S13]  /*01a0*/  ISETP.GE.U32.AND P0, PT, R2, 0x3, PT ;  /* 0x000000030200780c */ /* 0x000fda0003f06070 */
[----:B------:R-:W-:Y:S05]  /*01b0*/  @!P0 BRA `(.L_x_37) ;  /* 0x0000000000788947 */ /* 0x000fea0003800000 */
[----:B------:R-:W-:Y:S01]  /*01c0*/  LOP3.LUT R2, R7, 0xfffffffc, RZ, 0xc0, !PT ;  /* 0xfffffffc07027812 */ /* 0x000fe200078ec0ff */
[----:B------:R-:W-:-:S03]  /*01d0*/  IMAD.MOV.U32 R8, RZ, RZ, 0x1 ;  /* 0x00000001ff087424 */ /* 0x000fc600078e00ff */
[----:B------:R-:W-:-:S04]  /*01e0*/  IADD3 R2, PT, PT, -R2, RZ, RZ ;  /* 0x000000ff02027210 */ /* 0x000fc80007ffe1ff */
[----:B------:R-:W-:-:S13]  /*01f0*/  ISETP.GE.AND P0, PT, R2, RZ, PT ;  /* 0x000000ff0200720c */ /* 0x000fda0003f06270 */
[----:B------:R-:W-:Y:S05]  /*0200*/  @P0 BRA `(.L_x_38) ;  /* 0x0000000000540947 */ /* 0x000fea0003800000 */
[----:B------:R-:W-:Y:S01]  /*0210*/  IADD3 R3, PT, PT, -R2, RZ, RZ ;  /* 0x000000ff02037210 */ /* 0x000fe20007ffe1ff */
[----:B------:R-:W-:Y:S01]  /*0220*/  BSSY.RECONVERGENT B3, `(.L_x_39) ;  /* 0x000000b000037945 */ /* 0x000fe20003800200 */
[----:B------:R-:W-:Y:S02]  /*0230*/  PLOP3.LUT P0, PT, PT, PT, PT, 0x80, 0x8 ;  /* 0x000000000008781c */ /* 0x000fe40003f0f070 */
[----:B------:R-:W-:-:S13]  /*0240*/  ISETP.GT.AND P1, PT, R3, 0xc, PT ;  /* 0x0000000c0300780c */ /* 0x000fda0003f24270 */
[----:B------:R-:W-:Y:S05]  /*0250*/  @!P1 BRA `(.L_x_40) ;  /* 0x00000000001c9947 */ /* 0x000fea0003800000 */
[----:B------:R-:W-:Y:S01]  /*0260*/  PLOP3.LUT P0, PT, PT, PT, PT, 0x8, 0x80 ;  /* 0x000000000080781c */ /* 0x000fe20003f0e170 */
[----:B------:R-:W-:-:S12]  /*0270*/  IMAD R3, R5, R5, RZ ;  /* 0x0000000505037224 */ /* 0x000fd800078e02ff */
.L_x_41:
[----:B------:R-:W-:Y:S02]  /*0280*/  VIADD R2, R2, 0x10 ;  /* 0x0000001002027836 */ /* 0x000fe40000000000 */
[----:B------:R-:W-:-:S03]  /*0290*/  IMAD R8, R8, R3, RZ ;  /* 0x0000000308087224 */ /* 0x000fc600078e02ff */
[----:B------:R-:W-:Y:S01]  /*02a0*/  ISETP.GE.AND P1, PT, R2, -0xc, PT ;  /* 0xfffffff40200780c */ /* 0x000fe20003f26270 */
[----:B------:R-:W-:-:S12]  /*02b0*/  IMAD R8, R8, R3, RZ ;  /* 0x0000000308087224 */ /* 0x000fd800078e02ff */
[----:B------:R-:W-:Y:S05]  /*02c0*/  @!P1 BRA `(.L_x_41) ;  /* 0xfffffffc00ec9947 */ /* 0x000fea000383ffff */
.L_x_40:
[----:B------:R-:W-:Y:S05]  /*02d0*/  BSYNC.RECONVERGENT B3 ;  /* 0x0000000000037941 */ /* 0x000fea0003800200 */
.L_x_39:
[----:B------:R-:W-:-:S04]  /*02e0*/  IADD3 R3, PT, PT, -R2, RZ, RZ ;  /* 0x000000ff02037210 */ /* 0x000fc80007ffe1ff */
[----:B------:R-:W-:-:S13]  /*02f0*/  ISETP.GT.AND P1, PT, R3, 0x4, PT ;  /* 0x000000040300780c */ /* 0x000fda0003f24270 */
[----:B------:R-:W-:Y:S01]  /*0300*/  @P1 VIADD R2, R2, 0x8 ;  /* 0x0000000802021836 */ /* 0x000fe20000000000 */
[----:B------:R-:W-:Y:S01]  /*0310*/  @P1 PLOP3.LUT P0, PT, PT, PT, PT, 0x8, 0x80 ;  /* 0x000000000080181c */ /* 0x000fe20003f0e170 */
[----:B------:R-:W-:-:S03]  /*0320*/  @P1 IMAD R10, R5, R8, RZ ;  /* 0x00000008050a1224 */ /* 0x000fc600078e02ff */
[----:B------:R-:W-:Y:S01]  /*0330*/  ISETP.NE.OR P0, PT, R2, RZ, P0 ;  /* 0x000000ff0200720c */ /* 0x000fe20000705670 */
[----:B------:R-:W-:-:S12]  /*0340*/  @P1 IMAD R8, R5, R10, RZ ;  /* 0x0000000a05081224 */ /* 0x000fd800078e02ff */
[----:B------:R-:W-:Y:S05]  /*0350*/  @!P0 BRA `(.L_x_37) ;  /* 0x0000000000108947 */ /* 0x000fea0003800000 */
.L_x_38:
[----:B------:R-:W-:Y:S01]  /*0360*/  IADD3 R2, PT, PT, R2, 0x4, RZ ;  /* 0x0000000402027810 */ /* 0x000fe20007ffe0ff */
[----:B------:R-:W-:-:S03]  /*0370*/  IMAD R8, R5, R8, RZ ;  /* 0x0000000805087224 */ /* 0x000fc600078e02ff */
[----:B------:R-:W-:-:S13]  /*0380*/  ISETP.NE.AND P0, PT, R2, RZ, PT ;  /* 0x000000ff0200720c */ /* 0x000fda0003f05270 */
[----:B------:R-:W-:Y:S05]  /*0390*/  @P0 BRA `(.L_x_38) ;  /* 0xfffffffc00f00947 */ /* 0x000fea000383ffff */
.L_x_37:
[----:B------:R-:W-:Y:S05]  /*03a0*/  BSYNC.RECONVERGENT B2 ;  /* 0x0000000000027941 */ /* 0x000fea0003800200 */
.L_x_36:
[----:B------:R-:W-:-:S13]  /*03b0*/  ISETP.NE.AND P0, PT, R11, RZ, PT ;  /* 0x000000ff0b00720c */ /* 0x000fda0003f05270 */
[----:B------:R-:W-:Y:S05]  /*03c0*/  @!P0 BRA `(.L_x_35) ;  /* 0x00000000001c8947 */ /* 0x000fea0003800000 */
[----:B------:R-:W0:Y:S01]  /*03d0*/  LDC R3, c[0x0][0x38c] ;  /* 0x0000e300ff037b82 */ /* 0x000e220000000800 */
[----:B------:R-:W-:-:S13]  /*03e0*/  ISETP.NE.AND P0, PT, R11, 0x1, PT ;  /* 0x000000010b00780c */ /* 0x000fda0003f05270 */
[----:B------:R-:W-:Y:S01]  /*03f0*/  @P0 ISETP.NE.AND P1, PT, R11, 0x2, PT ;  /* 0x000000020b00080c */ /* 0x000fe20003f25270 */
[----:B0-----:R-:W-:-:S03]  /*0400*/  IMAD R8, R8, R3, RZ ;  /* 0x0000000308087224 */ /* 0x001fc600078e02ff */
[----:B------:R-:W-:Y:S01]  /*0410*/  @P0 SEL R2, R3, 0x1, P1 ;  /* 0x0000000103020807 */ /* 0x000fe20000800000 */
[----:B------:R-:W-:-:S04]  /*0420*/  @P0 IMAD R3, R8, R3, RZ ;  /* 0x0000000308030224 */ /* 0x000fc800078e02ff */
[----:B------:R-:W-:-:S07]  /*0430*/  @P0 IMAD R8, R3, R2, RZ ;  /* 0x0000000203080224 */ /* 0x000fce00078e02ff */
.L_x_35:
[----:B------:R-:W-:Y:S05]  /*0440*/  BSYNC.RECONVERGENT B1 ;  /* 0x0000000000017941 */ /* 0x000fea0003800200 */
.L_x_34:
[----:B------:R-:W0:Y:S02]  /*0450*/  LDC.64 R2, c[0x0][0x380] ;  /* 0x0000e000ff027b82 */ /* 0x000e240000000a00 */
[----:B0-----:R-:W-:-:S06]  /*0460*/  IMAD.WIDE R2, R9, 0x4, R2 ;  /* 0x0000000409027825 */ /* 0x001fcc00078e0202 */
[----:B------:R-:W2:Y:S01]  /*0470*/  LDG.E R3, desc[UR6][R2.64] ;  /* 0x0000000602037981 */ /* 0x000ea2000c1e1900 */
[----:B------:R-:W-:Y:S01]  /*0480*/  VIADD R9, R9, 0x1 ;  /* 0x0000000109097836 */ /* 0x000fe20000000000 */
[----:B------:R-:W-:-:S04]  /*0490*/  IADD3 R7, PT, PT, R7, 0x1, RZ ;  /* 0x0000000107077810 */ /* 0x000fc80007ffe0ff */
[----:B------:R-:W-:Y:S01]  /*04a0*/  ISETP.GE.AND P0, PT, R9, R6, PT ;  /* 0x000000060900720c */ /* 0x000fe20003f06270 */
[----:B--2---:R-:W-:-:S12]  /*04b0*/  IMAD R4, R3, R8, R4 ;  /* 0x0000000803047224 */ /* 0x004fd800078e0204 */
[----:B------:R-:W-:Y:S05]  /*04c0*/  @!P0 BRA `(.L_x_42) ;  /* 0xfffffffc00148947 */ /* 0x000fea000383ffff */
[----:B------:R-:W-:Y:S05]  /*04d0*/  BSYNC.RECONVERGENT B0 ;  /* 0x0000000000007941 */ /* 0x000fea0003800200 */
.L_x_33:
[----:B------:R-:W-:Y:S06]  /*04e0*/  MEMBAR.SC.GPU ;  /* 0x0000000000007992 */ /* 0x000fec0000002000 */
[----:B------:R-:W-:-:S00]  /*04f0*/  ERRBAR ;  /* 0x00000000000079ab */ /* 0x000fc00000000000 */
[----:B------:R-:W-:Y:S06]  /*0500*/  CGAERRBAR ;  /* 0x00000000000075ab */ /* 0x000fec0000000000 */
[----:B------:R-:W-:Y:S02]  /*0510*/  CCTL.IVALL ;  /* 0x00000000ff00798f */ /* 0x000fe40002000000 */
[----:B------:R-:W0:Y:S01]  /*0520*/  S2UR UR5, SR_CgaCtaId ;  /* 0x00000000000579c3 */ /* 0x000e220000008800 */
[----:B------:R-:W-:-:S07]  /*0530*/  UMOV UR4, 0x400 ;  /* 0x0000040000047882 */ /* 0x000fce0000000000 */
[----:B------:R-:W1:Y:S08]  /*0540*/  LDC R5, c[0x0][0x388] ;  /* 0x0000e200ff057b82 */ /* 0x000e700000000800 */
[----:B------:R-:W2:Y:S01]  /*0550*/  LDC.64 R2, c[0x0][0x398] ;  /* 0x0000e600ff027b82 */ /* 0x000ea20000000a00 */
[----:B0-----:R-:W-:Y:S01]  /*0560*/  ULEA UR4, UR5, UR4, 0x18 ;  /* 0x0000000405047291 */ /* 0x001fe2000f8ec0ff */
[----:B-1----:R-:W-:-:S05]  /*0570*/  IMAD R5, R5, UR8, R4 ;  /* 0x0000000805057c24 */ /* 0x002fca000f8e0204 */
[C---:B------:R-:W-:Y:S01]  /*0580*/  LEA R0, R5.reuse, UR4, 0x2 ;  /* 0x0000000405007c11 */ /* 0x040fe2000f8e10ff */
[----:B--2---:R-:W-:-:S04]  /*0590*/  IMAD.WIDE.U32 R2, R5, 0x4, R2 ;  /* 0x0000000405027825 */ /* 0x004fc800078e0002 */
[----:B------:R-:W-:Y:S04]  /*05a0*/  ATOMS.POPC.INC.32 RZ, [R0+URZ] ;  /* 0x0000000000ff7f8c */ /* 0x000fe8000d8000ff */
[----:B------:R-:W0:Y:S04]  /*05b0*/  LDS R7, [R0] ;  /* 0x0000000000077984 */ /* 0x000e280000000800 */
[----:B0-----:R-:W-:Y:S01]  /*05c0*/  STG.E desc[UR6][R2.64], R7 ;  /* 0x0000000702007986 */ /* 0x001fe2000c101906 */
[----:B------:R-:W-:Y:S06]  /*05d0*/  BAR.SYNC.DEFER_BLOCKING 0x0 ;  /* 0x0000000000007b1d */ /* 0x000fec0000010000 */
[----:B------:R-:W-:Y:S05]  /*05e0*/  EXIT ;  /* 0x000000000000794d */ /* 0x000fea0003800000 */
.L_x_43:
        /* <DEDUP_REMOVED lines=9> */
.L_x_57:


//--------------------- .text._Z6alcatePii        --------------------------
	.section	.text._Z6alcatePii,"ax",@progbits
	.align	128
        .global         _Z6alcatePii
        .type           _Z6alcatePii,@function
        .size           _Z6alcatePii,(.L_x_58 - _Z6alcatePii)
        .other          _Z6alcatePii,@"STO_CUDA_ENTRY STV_DEFAULT"
_Z6alcatePii:
.text._Z6alcatePii:
[----:B------:R-:W-:Y:S01]  /*0000*/  LDC R1, c[0x0][0x37c] ;  /* 0x0000df00ff017b82 */ /* 0x000fe20000000800 */
[----:B------:R-:W0:Y:S07]  /*0010*/  S2R R7, SR_TID.X ;  /* 0x0000000000077919 */ /* 0x000e2e0000002100 */
[----:B------:R-:W0:Y:S01]  /*0020*/  LDC.64 R4, c[0x0][0x380] ;  /* 0x0000e000ff047b82 */ /* 0x000e220000000a00 */
[----:B------:R-:W1:Y:S01]  /*0030*/  LDCU.64 UR6, c[0x0][0x358] ;  /* 0x00006b00ff0677ac */ /* 0x000e620008000a00 */
[----:B0-----:R-:W-:-:S06]  /*0040*/  IMAD.WIDE.U32 R2, R7, 0x4, R4 ;  /* 0x0000000407027825 */ /* 0x001fcc00078e0004 */
[----:B-1----:R-:W2:Y:S01]  /*0050*/  LDG.E R3, desc[UR6][R2.64] ;  /* 0x0000000602037981 */ /* 0x002ea2000c1e1900 */
[----:B------:R-:W0:Y:S01]  /*0060*/  S2UR UR4, SR_CTAID.X ;  /* 0x00000000000479c3 */ /* 0x000e220000002500 */
[----:B------:R-:W0:Y:S02]  /*0070*/  LDCU UR5, c[0x0][0x360] ;  /* 0x00006c00ff0577ac */ /* 0x000e240008000800 */
[----:B0-----:R-:W-:-:S06]  /*0080*/  UIMAD UR4, UR4, UR5, UR5 ;  /* 0x00000005040472a4 */ /* 0x001fcc000f8e0205 */
[----:B------:R-:W-:-:S05]  /*0090*/  IADD3 R7, PT, PT, R7, UR4, RZ ;  /* 0x0000000407077c10 */ /* 0x000fca000fffe0ff */
[----:B------:R-:W-:-:S05]  /*00a0*/  IMAD.WIDE R4, R7, 0x4, R4 ;  /* 0x0000000407047825 */ /* 0x000fca00078e0204 */
[----:B--2---:R-:W-:Y:S01]  /*00b0*/  STG.E desc[UR6][R4.64], R3 ;  /* 0x0000000304007986 */ /* 0x004fe2000c101906 */
[----:B------:R-:W-:Y:S05]  /*00c0*/  EXIT ;  /* 0x000000000000794d */ /* 0x000fea0003800000 */
.L_x_44:
        /* <DEDUP_REMOVED lines=11> */
.L_x_58:


//--------------------- .text._Z5grandP17curandStateXORWOWm --------------------------
	.section	.text._Z5grandP17curandStateXORWOWm,"ax",@progbits
	.align	128
        .global         _Z5grandP17curandStateXORWOWm
        .type           _Z5grandP17curandStateXORWOWm,@function
        .size           _Z5grandP17curandStateXORWOWm,(.L_x_59 - _Z5grandP17curandStateXORWOWm)
        .other          _Z5grandP17curandStateXORWOWm,@"STO_CUDA_ENTRY STV_DEFAULT"
_Z5grandP17curandStateXORWOWm:
.text._Z5grandP17curandStateXORWOWm:
[----:B------:R-:W-:Y:S01]  /*0000*/  LDC R1, c[0x0][0x37c] ;  /* 0x0000df00ff017b82 */ /* 0x000fe20000000800 */
[----:B------:R-:W0:Y:S07]  /*0010*/  S2R R4, SR_TID.X ;  /* 0x0000000000047919 */ /* 0x000e2e0000002100 */
[----:B------:R-:W1:Y:S01]  /*0020*/  LDC.64 R2, c[0x0][0x388] ;  /* 0x0000e200ff027b82 */ /* 0x000e620000000a00 */
[----:B------:R-:W2:Y:S01]  /*0030*/  LDCU.64 UR4, c[0x0][0x358] ;  /* 0x00006b00ff0477ac */ /* 0x000ea20008000a00 */
[----:B------:R-:W-:Y:S06]  /*0040*/  BSSY.RECONVERGENT B0, `(.L_x_45) ;  /* 0x00000e7000007945 */ /* 0x000fec0003800200 */
[----:B------:R-:W0:Y:S08]  /*0050*/  S2UR UR6, SR_CTAID.X ;  /* 0x00000000000679c3 */ /* 0x000e300000002500 */
[----:B------:R-:W0:Y:S08]  /*0060*/  LDC R13, c[0x0][0x360] ;  /* 0x0000d800ff0d7b82 */ /* 0x000e300000000800 */
[----:B------:R-:W3:Y:S01]  /*0070*/  LDC.64 R6, c[0x0][0x380] ;  /* 0x0000e000ff067b82 */ /* 0x000ee20000000a00 */
[----:B-1----:R-:W-:-:S02]  /*0080*/  LOP3.LUT R0, R2, 0xaad26b49, RZ, 0x3c, !PT ;  /* 0xaad26b4902007812 */ /* 0x002fc400078e3cff */
[----:B------:R-:W-:-:S03]  /*0090*/  LOP3.LUT R2, R3, 0xf7dcefdd, RZ, 0x3c, !PT ;  /* 0xf7dcefdd03027812 */ /* 0x000fc600078e3cff */
[----:B------:R-:W-:Y:S02]  /*00a0*/  IMAD R0, R0, 0x4182bed5, RZ ;  /* 0x4182bed500007824 */ /* 0x000fe400078e02ff */
[----:B------:R-:W-:Y:S02]  /*00b0*/  IMAD R3, R2, -0x658354e5, RZ ;  /* 0x9a7cab1b02037824 */ /* 0x000fe400078e02ff */
[C---:B------:R-:W-:Y:S01]  /*00c0*/  VIADD R5, R0.reuse, 0x75bcd15 ;  /* 0x075bcd1500057836 */ /* 0x040fe20000000000 */
[C---:B------:R-:W-:Y:S01]  /*00d0*/  LOP3.LUT R8, R0.reuse, 0x159a55e5, RZ, 0x3c, !PT ;  /* 0x159a55e500087812 */ /* 0x040fe200078e3cff */
[C---:B------:R-:W-:Y:S01]  /*00e0*/  VIADD R11, R0.reuse, 0x583f19 ;  /* 0x00583f19000b7836 */ /* 0x040fe20000000000 */
[C---:B------:R-:W-:Y:S01]  /*00f0*/  LOP3.LUT R10, R3.reuse, 0x5491333, RZ, 0x3c, !PT ;  /* 0x05491333030a7812 */ /* 0x040fe200078e3cff */
[----:B------:R-:W-:Y:S02]  /*0100*/  VIADD R9, R3, 0x1f123bb5 ;  /* 0x1f123bb503097836 */ /* 0x000fe40000000000 */
[----:B0-----:R-:W-:Y:S01]  /*0110*/  IMAD R13, R13, UR6, R4 ;  /* 0x000000060d0d7c24 */ /* 0x001fe2000f8e0204 */
[----:B------:R-:W-:-:S04]  /*0120*/  IADD3 R4, PT, PT, R0, 0x64f0c9, R3 ;  /* 0x0064f0c900047810 */ /* 0x000fc80007ffe003 */
[C---:B------:R-:W-:Y:S01]  /*0130*/  ISETP.NE.AND P0, PT, R13.reuse, RZ, PT ;  /* 0x000000ff0d00720c */ /* 0x040fe20003f05270 */
[----:B---3--:R-:W-:-:S05]  /*0140*/  IMAD.WIDE R6, R13, 0x30, R6 ;  /* 0x000000300d067825 */ /* 0x008fca00078e0206 */
[----:B--2---:R0:W-:Y:S04]  /*0150*/  STG.E.64 desc[UR4][R6.64+0x60], R4 ;  /* 0x0000600406007986 */ /* 0x0041e8000c101b04 */
[----:B------:R0:W-:Y:S04]  /*0160*/  STG.E.64 desc[UR4][R6.64+0x68], R8 ;  /* 0x0000680806007986 */ /* 0x0001e8000c101b04 */
[----:B------:R0:W-:Y:S01]  /*0170*/  STG.E.64 desc[UR4][R6.64+0x70], R10 ;  /* 0x0000700a06007986 */ /* 0x0001e2000c101b04 */
[----:B------:R-:W-:Y:S05]  /*0180*/  @!P0 BRA `(.L_x_46) ;  /* 0x0000000c00488947 */ /* 0x000fea0003800000 */
[----:B------:R-:W-:Y:S01]  /*0190*/  SHF.R.S32.HI R0, RZ, 0x1f, R13 ;  /* 0x0000001fff007819 */ /* 0x000fe2000001140d */
[----:B------:R-:W-:-:S07]  /*01a0*/  IMAD.MOV.U32 R12, RZ, RZ, RZ ;  /* 0x000000ffff0c7224 */ /* 0x000fce00078e00ff */
.L_x_52:
[----:B-1----:R-:W-:Y:S01]  /*01b0*/  LOP3.LUT R2, R13, 0x3, RZ, 0xc0, !PT ;  /* 0x000000030d027812 */ /* 0x002fe200078ec0ff */
[----:B------:R-:W-:Y:S03]  /*01c0*/  BSSY.RECONVERGENT B1, `(.L_x_47) ;  /* 0x00000c8000017945 */ /* 0x000fe60003800200 */
[----:B------:R-:W-:-:S04]  /*01d0*/  ISETP.NE.U32.AND P0, PT, R2, RZ, PT ;  /* 0x000000ff0200720c */ /* 0x000fc80003f05070 */
[----:B------:R-:W-:-:S13]  /*01e0*/  ISETP.NE.AND.EX P0, PT, RZ, RZ, PT, P0 ;  /* 0x000000ffff00720c */ /* 0x000fda0003f05300 */
[----:B------:R-:W-:Y:S05]  /*01f0*/  @!P0 BRA `(.L_x_48) ;  /* 0x0000000c00108947 */ /* 0x000fea0003800000 */
[----:B0-----:R-:W0:Y:S01]  /*0200*/  LDC.64 R8, c[0x4][RZ] ;  /* 0x01000000ff087b82 */ /* 0x001e220000000a00 */
[----:B------:R-:W-:Y:S02]  /*0210*/  IMAD.MOV.U32 R14, RZ, RZ, RZ ;  /* 0x000000ffff0e7224 */ /* 0x000fe400078e00ff */
[----:B0-----:R-:W-:-:S07]  /*0220*/  IMAD.WIDE.U32 R8, R12, 0xc80, R8 ;  /* 0x00000c800c087825 */ /* 0x001fce00078e0008 */
.L_x_51:
[----:B-1----:R-:W-:Y:S01]  /*0230*/  IMAD.MOV.U32 R15, RZ, RZ, RZ ;  /* 0x000000ffff0f7224 */ /* 0x002fe200078e00ff */
[----:B------:R-:W-:Y:S01]  /*0240*/  CS2R R2, SRZ ;  /* 0x0000000000027805 */ /* 0x000fe2000001ff00 */
[----:B------:R-:W-:Y:S01]  /*0250*/  IMAD.MOV.U32 R16, RZ, RZ, RZ ;  /* 0x000000ffff107224 */ /* 0x000fe200078e00ff */
[----:B------:R-:W-:-:S07]  /*0260*/  CS2R R4, SRZ ;  /* 0x0000000000047805 */ /* 0x000fce000001ff00 */
.L_x_50:
[----:B------:R-:W-:-:S05]  /*0270*/  IADD3 R10, P0, PT, R6, 0x60, RZ ;  /* 0x00000060060a7810 */ /* 0x000fca0007f1e0ff */
[----:B------:R-:W-:Y:S02]  /*0280*/  IMAD.X R11, RZ, RZ, R7, P0 ;  /* 0x000000ffff0b7224 */ /* 0x000fe400000e0607 */
[----:B------:R-:W-:-:S05]  /*0290*/  IMAD.WIDE.U32 R10, R16, 0x4, R10 ;  /* 0x00000004100a7825 */ /* 0x000fca00078e000a */
[----:B------:R0:W5:Y:S01]  /*02a0*/  LDG.E R17, desc[UR4][R10.64+0x4] ;  /* 0x000004040a117981 */ /* 0x000162000c1e1900 */
[----:B------:R-:W-:-:S07]  /*02b0*/  IMAD.MOV.U32 R18, RZ, RZ, RZ ;  /* 0x000000ffff127224 */ /* 0x000fce00078e00ff */
.L_x_49:
[----:B-----5:R-:W-:Y:S01]  /*02c0*/  SHF.R.U32.HI R23, RZ, R18, R17 ;  /* 0x00000012ff177219 */ /* 0x020fe20000011611 */
[----:B0-----:R-:W-:-:S03]  /*02d0*/  IMAD.SHL.U32 R11, R16, 0x20, RZ ;  /* 0x00000020100b7824 */ /* 0x001fc600078e00ff */
[----:B------:R-:W-:Y:S01]  /*02e0*/  LOP3.LUT R19, R23, 0x1, RZ, 0xc0, !PT ;  /* 0x0000000117137812 */ /* 0x000fe200078ec0ff */
[----:B------:R-:W-:-:S03]  /*02f0*/  IMAD.IADD R10, R11, 0x1, R18 ;  /* 0x000000010b0a7824 */ /* 0x000fc600078e0212 */
[----:B------:R-:W-:Y:S01]  /*0300*/  ISETP.NE.U32.AND P0, PT, R19, 0x1, PT ;  /* 0x000000011300780c */ /* 0x000fe20003f05070 */
[----:B------:R-:W-:-:S03]  /*0310*/  IMAD R11, R10, 0x5, RZ ;  /* 0x000000050a0b7824 */ /* 0x000fc600078e02ff */
[----:B------:R-:W-:Y:S01]  /*0320*/  R2P PR, R23, 0x7e ;  /* 0x0000007e17007804 */ /* 0x000fe20000000000 */
[----:B------:R-:W-:-:S08]  /*0330*/  IMAD.WIDE.U32 R10, R11, 0x4, R8 ;  /* 0x000000040b0a7825 */ /* 0x000fd000078e0008 */
[----:B------:R-:W2:Y:S04]  /*0340*/  @!P0 LDG.E R20, desc[UR4][R10.64] ;  /* 0x000000040a148981 */ /* 0x000ea8000c1e1900 */
[----:B------:R-:W3:Y:S04]  /*0350*/  @!P0 LDG.E R22, desc[UR4][R10.64+0x10] ;  /* 0x000010040a168981 */ /* 0x000ee8000c1e1900 */
[----:B------:R-:W4:Y:S04]  /*0360*/  @P1 LDG.E R24, desc[UR4][R10.64+0x14] ;  /* 0x000014040a181981 */ /* 0x000f28000c1e1900 */
[----:B------:R-:W4:Y:S04]  /*0370*/  @P2 LDG.E R26, desc[UR4][R10.64+0x28] ;  /* 0x000028040a1a2981 */ /* 0x000f28000c1e1900 */
[----:B------:R-:W4:Y:S04]  /*0380*/  @!P0 LDG.E R19, desc[UR4][R10.64+0x4] ;  /* 0x000004040a138981 */ /* 0x000f28000c1e1900 */
[----:B------:R-:W4:Y:S04]  /*0390*/  @!P0 LDG.E R21, desc[UR4][R10.64+0xc] ;  /* 0x00000c040a158981 */ /* 0x000f28000c1e1900 */
[----:B------:R-:W4:Y:S04]  /*03a0*/  @P1 LDG.E R25, desc[UR4][R10.64+0x18] ;  /* 0x000018040a191981 */ /* 0x000f28000c1e1900 */
[----:B------:R-:W4:Y:S04]  /*03b0*/  @P3 LDG.E R28, desc[UR4][R10.64+0x3c] ;  /* 0x00003c040a1c3981 */ /* 0x000f28000c1e1900 */
[----:B------:R-:W4:Y:S01]  /*03c0*/  @P6 LDG.E R27, desc[UR4][R10.64+0x7c] ;  /* 0x00007c040a1b6981 */ /* 0x000f22000c1e1900 */
[----:B--2---:R-:W-:-:S03]  /*03d0*/  @!P0 LOP3.LUT R15, R15, R20, RZ, 0x3c, !PT ;  /* 0x000000140f0f8212 */ /* 0x004fc600078e3cff */
[----:B------:R-:W2:Y:S01]  /*03e0*/  @!P0 LDG.E R20, desc[UR4][R10.64+0x8] ;  /* 0x000008040a148981 */ /* 0x000ea2000c1e1900 */
[----:B---3--:R-:W-:-:S03]  /*03f0*/  @!P0 LOP3.LUT R3, R3, R22, RZ, 0x3c, !PT ;  /* 0x0000001603038212 */ /* 0x008fc600078e3cff */
[----:B------:R-:W3:Y:S01]  /*0400*/  @P1 LDG.E R22, desc[UR4][R10.64+0x24] ;  /* 0x000024040a161981 */ /* 0x000ee2000c1e1900 */
[----:B----4-:R-:W-:-:S03]  /*0410*/  @P1 LOP3.LUT R15, R15, R24, RZ, 0x3c, !PT ;  /* 0x000000180f0f1212 */ /* 0x010fc600078e3cff */
[----:B------:R-:W4:Y:S01]  /*0420*/  @P2 LDG.E R24, desc[UR4][R10.64+0x38] ;  /* 0x000038040a182981 */ /* 0x000f22000c1e1900 */
[----:B------:R-:W-:-:S03]  /*0430*/  @P2 LOP3.LUT R15, R15, R26, RZ, 0x3c, !PT ;  /* 0x0000001a0f0f2212 */ /* 0x000fc600078e3cff */
[----:B------:R-:W4:Y:S01]  /*0440*/  @P4 LDG.E R26, desc[UR4][R10.64+0x50] ;  /* 0x000050040a1a4981 */ /* 0x000f22000c1e1900 */
[----:B------:R-:W-:-:S03]  /*0450*/  @!P0 LOP3.LUT R4, R4, R19, RZ, 0x3c, !PT ;  /* 0x0000001304048212 */ /* 0x000fc600078e3cff */
[----:B------:R-:W4:Y:S01]  /*0460*/  @P1 LDG.E R19, desc[UR4][R10.64+0x20] ;  /* 0x000020040a131981 */ /* 0x000f22000c1e1900 */
[----:B------:R-:W-:-:S03]  /*0470*/  @!P0 LOP3.LUT R2, R2, R21, RZ, 0x3c, !PT ;  /* 0x0000001502028212 */ /* 0x000fc600078e3cff */
[----:B------:R-:W4:Y:S01]  /*0480*/  @P2 LDG.E R21, desc[UR4][R10.64+0x2c] ;  /* 0x00002c040a152981 */ /* 0x000f22000c1e1900 */
[----:B------:R-:W-:-:S03]  /*0490*/  @P1 LOP3.LUT R4, R4, R25, RZ, 0x3c, !PT ;  /* 0x0000001904041212 */ /* 0x000fc600078e3cff */
[----:B------:R-:W4:Y:S01]  /*04a0*/  @P2 LDG.E R25, desc[UR4][R10.64+0x34] ;  /* 0x000034040a192981 */ /* 0x000f22000c1e1900 */
[----:B--2---:R-:W-:-:S03]  /*04b0*/  @!P0 LOP3.LUT R5, R5, R20, RZ, 0x3c, !PT ;  /* 0x0000001405058212 */ /* 0x004fc600078e3cff */
[----:B------:R-:W2:Y:S01]  /*04c0*/  @P1 LDG.E R20, desc[UR4][R10.64+0x1c] ;  /* 0x00001c040a141981 */ /* 0x000ea2000c1e1900 */
[----:B---3--:R-:W-:-:S03]  /*04d0*/  @P1 LOP3.LUT R3, R3, R22, RZ, 0x3c, !PT ;  /* 0x0000001603031212 */ /* 0x008fc600078e3cff */
[----:B------:R-:W3:Y:S01]  /*04e0*/  @P2 LDG.E R22, desc[UR4][R10.64+0x30] ;  /* 0x000030040a162981 */ /* 0x000ee2000c1e1900 */
[----:B----4-:R-:W-:-:S03]  /*04f0*/  @P2 LOP3.LUT R3, R3, R24, RZ, 0x3c, !PT ;  /* 0x0000001803032212 */ /* 0x010fc600078e3cff */
[----:B------:R-:W4:Y:S01]  /*0500*/  @P3 LDG.E R24, desc[UR4][R10.64+0x4c] ;  /* 0x00004c040a183981 */ /* 0x000f22000c1e1900 */
[----:B------:R-:W-:-:S04]  /*0510*/  @P3 LOP3.LUT R15, R15, R28, RZ, 0x3c, !PT ;  /* 0x0000001c0f0f3212 */ /* 0x000fc800078e3cff */
[----:B------:R-:W-:Y:S02]  /*0520*/  @P4 LOP3.LUT R15, R15, R26, RZ, 0x3c, !PT ;  /* 0x0000001a0f0f4212 */ /* 0x000fe400078e3cff */
[----:B------:R-:W-:Y:S01]  /*0530*/  @P1 LOP3.LUT R2, R2, R19, RZ, 0x3c, !PT ;  /* 0x0000001302021212 */ /* 0x000fe200078e3cff */
[----:B------:R-:W4:Y:S04]  /*0540*/  @P5 LDG.E R26, desc[UR4][R10.64+0x64] ;  /* 0x000064040a1a5981 */ /* 0x000f28000c1e1900 */
[----:B------:R-:W4:Y:S01]  /*0550*/  @P3 LDG.E R19, desc[UR4][R10.64+0x40] ;  /* 0x000040040a133981 */ /* 0x000f22000c1e1900 */
[----:B------:R-:W-:Y:S02]  /*0560*/  @P2 LOP3.LUT R4, R4, R21, RZ, 0x3c, !PT ;  /* 0x0000001504042212 */ /* 0x000fe400078e3cff */
[----:B------:R-:W-:Y:S01]  /*0570*/  @P2 LOP3.LUT R2, R2, R25, RZ, 0x3c, !PT ;  /* 0x0000001902022212 */ /* 0x000fe200078e3cff */
[----:B------:R-:W4:Y:S04]  /*0580*/  @P3 LDG.E R21, desc[UR4][R10.64+0x48] ;  /* 0x000048040a153981 */ /* 0x000f28000c1e1900 */
[----:B------:R-:W4:Y:S01]  /*0590*/  @P4 LDG.E R25, desc[UR4][R10.64+0x54] ;  /* 0x000054040a194981 */ /* 0x000f22000c1e1900 */
[----:B--2---:R-:W-:-:S03]  /*05a0*/  @P1 LOP3.LUT R5, R5, R20, RZ, 0x3c, !PT ;  /* 0x0000001405051212 */ /* 0x004fc600078e3cff */
[----:B------:R-:W2:Y:S01]  /*05b0*/  @P3 LDG.E R20, desc[UR4][R10.64+0x44] ;  /* 0x000044040a143981 */ /* 0x000ea2000c1e1900 */
[----:B---3--:R-:W-:-:S03]  /*05c0*/  @P2 LOP3.LUT R5, R5, R22, RZ, 0x3c, !PT ;  /* 0x0000001605052212 */ /* 0x008fc600078e3cff */
[----:B------:R-:W3:Y:S01]  /*05d0*/  @P4 LDG.E R22, desc[UR4][R10.64+0x58] ;  /* 0x000058040a164981 */ /* 0x000ee2000c1e1900 */
[----:B----4-:R-:W-:-:S03]  /*05e0*/  @P3 LOP3.LUT R3, R3, R24, RZ, 0x3c, !PT ;  /* 0x0000001803033212 */ /* 0x010fc600078e3cff */
[----:B------:R-:W4:Y:S01]  /*05f0*/  @P4 LDG.E R24, desc[UR4][R10.64+0x60] ;  /* 0x000060040a184981 */ /* 0x000f22000c1e1900 */
[----:B------:R-:W-:Y:S02]  /*0600*/  LOP3.LUT P0, RZ, R23, 0x80, RZ, 0xc0, !PT ;  /* 0x0000008017ff7812 */ /* 0x000fe4000780c0ff */
[----:B------:R-:W-:Y:S02]  /*0610*/  @P5 LOP3.LUT R15, R15, R26, RZ, 0x3c, !PT ;  /* 0x0000001a0f0f5212 */ /* 0x000fe400078e3cff */
[----:B------:R-:W4:Y:S01]  /*0620*/  @P6 LDG.E R26, desc[UR4][R10.64+0x78] ;  /* 0x000078040a1a6981 */ /* 0x000f22000c1e1900 */
[----:B------:R-:W-:-:S03]  /*0630*/  @P3 LOP3.LUT R4, R4, R19, RZ, 0x3c, !PT ;  /* 0x0000001304043212 */ /* 0x000fc600078e3cff */
[----:B------:R-:W4:Y:S01]  /*0640*/  @P4 LDG.E R19, desc[UR4][R10.64+0x5c] ;  /* 0x00005c040a134981 */ /* 0x000f22000c1e1900 */
[----:B------:R-:W-:-:S03]  /*0650*/  @P3 LOP3.LUT R2, R2, R21, RZ, 0x3c, !PT ;  /* 0x0000001502023212 */ /* 0x000fc600078e3cff */
[----:B------:R-:W4:Y:S01]  /*0660*/  @P5 LDG.E R21, desc[UR4][R10.64+0x68] ;  /* 0x000068040a155981 */ /* 0x000f22000c1e1900 */
[----:B------:R-:W-:-:S03]  /*0670*/  @P4 LOP3.LUT R4, R4, R25, RZ, 0x3c, !PT ;  /* 0x0000001904044212 */ /* 0x000fc600078e3cff */
[----:B------:R-:W4:Y:S01]  /*0680*/  @P5 LDG.E R25, desc[UR4][R10.64+0x70] ;  /* 0x000070040a195981 */ /* 0x000f22000c1e1900 */
[----:B--2---:R-:W-:-:S03]  /*0690*/  @P3 LOP3.LUT R5, R5, R20, RZ, 0x3c, !PT ;  /* 0x0000001405053212 */ /* 0x004fc600078e3cff */
[----:B------:R-:W2:Y:S01]  /*06a0*/  @P5 LDG.E R20, desc[UR4][R10.64+0x6c] ;  /* 0x00006c040a145981 */ /* 0x000ea2000c1e1900 */
[----:B---3--:R-:W-:-:S03]  /*06b0*/  @P4 LOP3.LUT R5, R5, R22, RZ, 0x3c, !PT ;  /* 0x0000001605054212 */ /* 0x008fc600078e3cff */
[----:B------:R-:W3:Y:S01]  /*06c0*/  @P5 LDG.E R22, desc[UR4][R10.64+0x74] ;  /* 0x000074040a165981 */ /* 0x000ee2000c1e1900 */
[----:B----4-:R-:W-:-:S03]  /*06d0*/  @P4 LOP3.LUT R3, R3, R24, RZ, 0x3c, !PT ;  /* 0x0000001803034212 */ /* 0x010fc600078e3cff */
[----:B------:R-:W4:Y:S01]  /*06e0*/  @P0 LDG.E R24, desc[UR4][R10.64+0x8c] ;  /* 0x00008c040a180981 */ /* 0x000f22000c1e1900 */
[----:B------:R-:W-:-:S03]  /*06f0*/  @P6 LOP3.LUT R15, R15, R26, RZ, 0x3c, !PT ;  /* 0x0000001a0f0f6212 */ /* 0x000fc600078e3cff */
        /* <DEDUP_REMOVED lines=13> */
[----:B------:R-:W-:Y:S02]  /*07d0*/  @P6 LOP3.LUT R4, R4, R27, RZ, 0x3c, !PT ;  /* 0x0000001b04046212 */ /* 0x000fe400078e3cff */
[----:B------:R-:W-:Y:S02]  /*07e0*/  @P6 LOP3.LUT R2, R2, R19, RZ, 0x3c, !PT ;  /* 0x0000001302026212 */ /* 0x000fe400078e3cff */
[----:B------:R-:W-:Y:S02]  /*07f0*/  @P0 LOP3.LUT R4, R4, R21, RZ, 0x3c, !PT ;  /* 0x0000001504040212 */ /* 0x000fe400078e3cff */
[----:B------:R-:W-:Y:S02]  /*0800*/  @P0 LOP3.LUT R2, R2, R25, RZ, 0x3c, !PT ;  /* 0x0000001902020212 */ /* 0x000fe400078e3cff */
[----:B--2---:R-:W-:Y:S02]  /*0810*/  @P6 LOP3.LUT R5, R5, R20, RZ, 0x3c, !PT ;  /* 0x0000001405056212 */ /* 0x004fe400078e3cff */
[----:B---3--:R-:W-:-:S02]  /*0820*/  @P6 LOP3.LUT R3, R3, R22, RZ, 0x3c, !PT ;  /* 0x0000001603036212 */ /* 0x008fc400078e3cff */
[----:B----4-:R-:W-:Y:S02]  /*0830*/  @P0 LOP3.LUT R5, R5, R24, RZ, 0x3c, !PT ;  /* 0x0000001805050212 */ /* 0x010fe400078e3cff */
[----:B------:R-:W-:Y:S02]  /*0840*/  @P0 LOP3.LUT R3, R3, R26, RZ, 0x3c, !PT ;  /* 0x0000001a03030212 */ /* 0x000fe400078e3cff */
[----:B------:R-:W-:-:S13]  /*0850*/  R2P PR, R23.B1, 0x7f ;  /* 0x0000007f17007804 */ /* 0x000fda0000001000 */
[----:B------:R-:W2:Y:S04]  /*0860*/  @P0 LDG.E R20, desc[UR4][R10.64+0xa0] ;  /* 0x0000a0040a140981 */ /* 0x000ea8000c1e1900 */
[----:B------:R-:W3:Y:S04]  /*0870*/  @P1 LDG.E R24, desc[UR4][R10.64+0xb4] ;  /* 0x0000b4040a181981 */ /* 0x000ee8000c1e1900 */
[----:B------:R-:W4:Y:S04]  /*0880*/  @P2 LDG.E R26, desc[UR4][R10.64+0xc8] ;  /* 0x0000c8040a1a2981 */ /* 0x000f28000c1e1900 */
[----:B------:R-:W4:Y:S04]  /*0890*/  @P3 LDG.E R28, desc[UR4][R10.64+0xdc] ;  /* 0x0000dc040a1c3981 */ /* 0x000f28000c1e1900 */
[----:B------:R-:W4:Y:S04]  /*08a0*/  @P0 LDG.E R21, desc[UR4][R10.64+0xa4] ;  /* 0x0000a4040a150981 */ /* 0x000f28000c1e1900 */
[----:B------:R-:W4:Y:S04]  /*08b0*/  @P0 LDG.E R22, desc[UR4][R10.64+0xa8] ;  /* 0x0000a8040a160981 */ /* 0x000f28000c1e1900 */
        /* <DEDUP_REMOVED lines=22> */
[----:B------:R-:W-:Y:S02]  /*0a20*/  LOP3.LUT P0, RZ, R23, 0x8000, RZ, 0xc0, !PT ;  /* 0x0000800017ff7812 */ /* 0x000fe4000780c0ff */
[----:B----4-:R-:W-:Y:S01]  /*0a30*/  @P5 LOP3.LUT R15, R15, R26, RZ, 0x3c, !PT ;  /* 0x0000001a0f0f5212 */ /* 0x010fe200078e3cff */
[----:B------:R-:W4:Y:S04]  /*0a40*/  @P3 LDG.E R23, desc[UR4][R10.64+0xe0] ;  /* 0x0000e0040a173981 */ /* 0x000f28000c1e1900 */
[----:B------:R-:W2:Y:S01]  /*0a50*/  @P3 LDG.E R26, desc[UR4][R10.64+0xe4] ;  /* 0x0000e4040a1a3981 */ /* 0x000ea2000c1e1900 */
[----:B------:R-:W-:-:S03]  /*0a60*/  @P1 LOP3.LUT R4, R4, R21, RZ, 0x3c, !PT ;  /* 0x0000001504041212 */ /* 0x000fc600078e3cff */
        /* <DEDUP_REMOVED lines=9> */
[----:B---3--:R-:W-:-:S03]  /*0b00*/  @P2 LOP3.LUT R3, R3, R24, RZ, 0x3c, !PT ;  /* 0x0000001803032212 */ /* 0x008fc600078e3cff */
[----:B------:R-:W3:Y:S01]  /*0b10*/  @P4 LDG.E R24, desc[UR4][R10.64+0x100] ;  /* 0x000100040a184981 */ /* 0x000ee2000c1e1900 */
[----:B----4-:R-:W-:-:S03]  /*0b20*/  @P3 LOP3.LUT R4, R4, R23, RZ, 0x3c, !PT ;  /* 0x0000001704043212 */ /* 0x010fc600078e3cff */
[----:B------:R-:W4:Y:S01]  /*0b30*/  @P5 LDG.E R23, desc[UR4][R10.64+0x108] ;  /* 0x000108040a175981 */ /* 0x000f22000c1e1900 */
[----:B--2---:R-:W-:-:S03]  /*0b40*/  @P2 LOP3.LUT R2, R2, R21, RZ, 0x3c, !PT ;  /* 0x0000001502022212 */ /* 0x004fc600078e3cff */
[----:B------:R-:W2:Y:S01]  /*0b50*/  @P4 LDG.E R21, desc[UR4][R10.64+0xfc] ;  /* 0x0000fc040a154981 */ /* 0x000ea2000c1e1900 */
[----:B------:R-:W-:-:S03]  /*0b60*/  @P2 LOP3.LUT R5, R5, R22, RZ, 0x3c, !PT ;  /* 0x0000001605052212 */ /* 0x000fc600078e3cff */
[----:B------:R-:W2:Y:S01]  /*0b70*/  @P4 LDG.E R22, desc[UR4][R10.64+0xf8] ;  /* 0x0000f8040a164981 */ /* 0x000ea2000c1e1900 */
[----:B------:R-:W-:Y:S02]  /*0b80*/  @P3 LOP3.LUT R5, R5, R26, RZ, 0x3c, !PT ;  /* 0x0000001a05053212 */ /* 0x000fe400078e3cff */
[----:B------:R-:W-:Y:S01]  /*0b90*/  @P3 LOP3.LUT R2, R2, R25, RZ, 0x3c, !PT ;  /* 0x0000001902023212 */ /* 0x000fe200078e3cff */
[----:B------:R-:W2:Y:S04]  /*0ba0*/  @P5 LDG.E R26, desc[UR4][R10.64+0x10c] ;  /* 0x00010c040a1a5981 */ /* 0x000ea8000c1e1900 */
        /* <DEDUP_REMOVED lines=15> */
[----:B------:R-:W-:-:S03]  /*0ca0*/  @P5 LOP3.LUT R5, R5, R26, RZ, 0x3c, !PT ;  /* 0x0000001a05055212 */ /* 0x000fc600078e3cff */
[----:B------:R-:W2:Y:S01]  /*0cb0*/  @P0 LDG.E R26, desc[UR4][R10.64+0x134] ;  /* 0x000134040a1a0981 */ /* 0x000ea2000c1e1900 */
[----:B------:R-:W-:-:S03]  /*0cc0*/  @P5 LOP3.LUT R2, R2, R25, RZ, 0x3c, !PT ;  /* 0x0000001902025212 */ /* 0x000fc600078e3cff */
[----:B------:R-:W2:Y:S01]  /*0cd0*/  @P0 LDG.E R25, desc[UR4][R10.64+0x138] ;  /* 0x000138040a190981 */ /* 0x000ea2000c1e1900 */
[----:B------:R-:W-:-:S05]  /*0ce0*/  VIADD R18, R18, 0x10 ;  /* 0x0000001012127836 */ /* 0x000fca0000000000 */
[----:B------:R-:W-:Y:S02]  /*0cf0*/  ISETP.NE.AND P1, PT, R18, 0x20, PT ;  /* 0x000000201200780c */ /* 0x000fe40003f25270 */
[----:B------:R-:W-:Y:S02]  /*0d00*/  @P5 LOP3.LUT R3, R3, R20, RZ, 0x3c, !PT ;  /* 0x0000001403035212 */ /* 0x000fe400078e3cff */
[----:B------:R-:W-:Y:S02]  /*0d10*/  @P6 LOP3.LUT R4, R4, R19, RZ, 0x3c, !PT ;  /* 0x0000001304046212 */ /* 0x000fe400078e3cff */
[----:B---3--:R-:W-:Y:S02]  /*0d20*/  @P6 LOP3.LUT R3, R3, R24, RZ, 0x3c, !PT ;  /* 0x0000001803036212 */ /* 0x008fe400078e3cff */
[----:B----4-:R-:W-:Y:S02]  /*0d30*/  @P0 LOP3.LUT R4, R4, R23, RZ, 0x3c, !PT ;  /* 0x0000001704040212 */ /* 0x010fe400078e3cff */
[----:B------:R-:W-:-:S02]  /*0d40*/  @P0 LOP3.LUT R3, R3, R28, RZ, 0x3c, !PT ;  /* 0x0000001c03030212 */ /* 0x000fc400078e3cff */
[----:B--2---:R-:W-:Y:S02]  /*0d50*/  @P6 LOP3.LUT R2, R2, R21, RZ, 0x3c, !PT ;  /* 0x0000001502026212 */ /* 0x004fe400078e3cff */
[----:B------:R-:W-:-:S04]  /*0d60*/  @P6 LOP3.LUT R5, R5, R22, RZ, 0x3c, !PT ;  /* 0x0000001605056212 */ /* 0x000fc800078e3cff */
[----:B------:R-:W-:Y:S02]  /*0d70*/  @P0 LOP3.LUT R5, R5, R26, RZ, 0x3c, !PT ;  /* 0x0000001a05050212 */ /* 0x000fe400078e3cff */
[----:B------:R-:W-:Y:S01]  /*0d80*/  @P0 LOP3.LUT R2, R2, R25, RZ, 0x3c, !PT ;  /* 0x0000001902020212 */ /* 0x000fe200078e3cff */
[----:B------:R-:W-:Y:S06]  /*0d90*/  @P1 BRA `(.L_x_49) ;  /* 0xfffffff400481947 */ /* 0x000fec000383ffff */
[----:B------:R-:W-:-:S05]  /*0da0*/  VIADD R16, R16, 0x1 ;  /* 0x0000000110107836 */ /* 0x000fca0000000000 */
[----:B------:R-:W-:-:S13]  /*0db0*/  ISETP.NE.AND P0, PT, R16, 0x5, PT ;  /* 0x000000051000780c */ /* 0x000fda0003f05270 */
[----:B------:R-:W-:Y:S05]  /*0dc0*/  @P0 BRA `(.L_x_50) ;  /* 0xfffffff400280947 */ /* 0x000fea000383ffff */
[----:B------:R1:W-:Y:S01]  /*0dd0*/  STG.E.64 desc[UR4][R6.64+0x68], R4 ;  /* 0x0000680406007986 */ /* 0x0003e2000c101b04 */
[----:B------:R-:W-:Y:S01]  /*0de0*/  VIADD R14, R14, 0x1 ;  /* 0x000000010e0e7836 */ /* 0x000fe20000000000 */
[----:B------:R-:W-:Y:S02]  /*0df0*/  LOP3.LUT R11, R13, 0x3, RZ, 0xc0, !PT ;  /* 0x000000030d0b7812 */ /* 0x000fe400078ec0ff */
[----:B------:R1:W-:Y:S02]  /*0e00*/  STG.E.64 desc[UR4][R6.64+0x70], R2 ;  /* 0x0000700206007986 */ /* 0x0003e4000c101b04 */
[----:B------:R-:W-:Y:S02]  /*0e10*/  ISETP.GE.U32.AND P0, PT, R14, R11, PT ;  /* 0x0000000b0e00720c */ /* 0x000fe40003f06070 */
[----:B------:R1:W-:Y:S11]  /*0e20*/  STG.E desc[UR4][R6.64+0x64], R15 ;  /* 0x0000640f06007986 */ /* 0x0003f6000c101904 */
[----:B------:R-:W-:Y:S05]  /*0e30*/  @!P0 BRA `(.L_x_51) ;  /* 0xfffffff000fc8947 */ /* 0x000fea000383ffff */
.L_x_48:
[----:B------:R-:W-:Y:S05]  /*0e40*/  BSYNC.RECONVERGENT B1 ;  /* 0x0000000000017941 */ /* 0x000fea0003800200 */
.L_x_47:
[C---:B------:R-:W-:Y:S01]  /*0e50*/  ISETP.GT.U32.AND P0, PT, R13.reuse, 0x3, PT ;  /* 0x000000030d00780c */ /* 0x040fe20003f04070 */
[----:B------:R-:W-:Y:S01]  /*0e60*/  VIADD R12, R12, 0x1 ;  /* 0x000000010c0c7836 */ /* 0x000fe20000000000 */
[--C-:B------:R-:W-:Y:S02]  /*0e70*/  SHF.R.U64 R13, R13, 0x2, R0.reuse ;  /* 0x000000020d0d7819 */ /* 0x100fe40000001200 */
[----:B------:R-:W-:Y:S02]  /*0e80*/  ISETP.GT.U32.AND.EX P0, PT, R0, RZ, PT, P0 ;  /* 0x000000ff0000720c */ /* 0x000fe40003f04100 */
[----:B------:R-:W-:-:S11]  /*0e90*/  SHF.R.U32.HI R0, RZ, 0x2, R0 ;  /* 0x00000002ff007819 */ /* 0x000fd60000011600 */
[----:B------:R-:W-:Y:S05]  /*0ea0*/  @P0 BRA `(.L_x_52) ;  /* 0xfffffff000c00947 */ /* 0x000fea000383ffff */
.L_x_46:
[----:B------:R-:W-:Y:S05]  /*0eb0*/  BSYNC.RECONVERGENT B0 ;  /* 0x0000000000007941 */ /* 0x000fea0003800200 */
.L_x_45:
[----:B------:R-:W-:Y:S04]  /*0ec0*/  STG.E.64 desc[UR4][R6.64+0x78], RZ ;  /* 0x000078ff06007986 */ /* 0x000fe8000c101b04 */
[----:B------:R-:W-:Y:S04]  /*0ed0*/  STG.E desc[UR4][R6.64+0x80], RZ ;  /* 0x000080ff06007986 */ /* 0x000fe8000c101904 */
[----:B------:R-:W-:Y:S01]  /*0ee0*/  STG.E.64 desc[UR4][R6.64+0x88], RZ ;  /* 0x000088ff06007986 */ /* 0x000fe2000c101b04 */
[----:B------:R-:W-:Y:S05]  /*0ef0*/  EXIT ;  /* 0x000000000000794d */ /* 0x000fea0003800000 */
.L_x_53:
        /* <DEDUP_REMOVED lines=16> */
.L_x_59:


//--------------------- .text._Z6mutatePiiP17curandStateXORWOW --------------------------
	.section	.text._Z6mutatePiiP17curandStateXORWOW,"ax",@progbits
	.align	128
        .global         _Z6mutatePiiP17curandStateXORWOW
        .type           _Z6mutatePiiP17curandStateXORWOW,@function
        .size           _Z6mutatePiiP17curandStateXORWOW,(.L_x_60 - _Z6mutatePiiP17curandStateXORWOW)
        .other          _Z6mutatePiiP17curandStateXORWOW,@"STO_CUDA_ENTRY STV_DEFAULT"
_Z6mutatePiiP17curandStateXORWOW:
.text._Z6mutatePiiP17curandStateXORWOW:
[----:B------:R-:W-:Y:S01]  /*0000*/  LDC R1, c[0x0][0x37c] ;  /* 0x0000df00ff017b82 */ /* 0x000fe20000000800 */
[----:B------:R-:W0:Y:S07]  /*0010*/  S2R R5, SR_TID.X ;  /* 0x0000000000057919 */ /* 0x000e2e0000002100 */
[----:B------:R-:W0:Y:S01]  /*0020*/  S2UR UR6, SR_CTAID.X ;  /* 0x00000000000679c3 */ /* 0x000e220000002500 */
[----:B------:R-:W1:Y:S07]  /*0030*/  LDCU.64 UR4, c[0x0][0x358] ;  /* 0x00006b00ff0477ac */ /* 0x000e6e0008000a00 */
[----:B------:R-:W0:Y:S08]  /*0040*/  LDC R0, c[0x0][0x360] ;  /* 0x0000d800ff007b82 */ /* 0x000e300000000800 */
[----:B------:R-:W2:Y:S08]  /*0050*/  LDC.64 R2, c[0x0][0x390] ;  /* 0x0000e400ff027b82 */ /* 0x000eb00000000a00 */
[----:B------:R-:W3:Y:S01]  /*0060*/  LDC R16, c[0x0][0x388] ;  /* 0x0000e200ff107b82 */ /* 0x000ee20000000800 */
[----:B0-----:R-:W-:-:S07]  /*0070*/  IMAD R0, R0, UR6, R5 ;  /* 0x0000000600007c24 */ /* 0x001fce000f8e0205 */
[----:B------:R-:W0:Y:S01]  /*0080*/  LDC.64 R12, c[0x0][0x380] ;  /* 0x0000e000ff0c7b82 */ /* 0x000e220000000a00 */
[----:B------:R-:W-:-:S04]  /*0090*/  VIADD R5, R0, 0x2 ;  /* 0x0000000200057836 */ /* 0x000fc80000000000 */
[----:B--2---:R-:W-:-:S05]  /*00a0*/  IMAD.WIDE R2, R5, 0x30, R2 ;  /* 0x0000003005027825 */ /* 0x004fca00078e0202 */
[----:B-1----:R-:W2:Y:S04]  /*00b0*/  LDG.E.64 R8, desc[UR4][R2.64] ;  /* 0x0000000402087981 */ /* 0x002ea8000c1e1b00 */
[----:B------:R-:W4:Y:S04]  /*00c0*/  LDG.E.64 R4, desc[UR4][R2.64+0x10] ;  /* 0x0000100402047981 */ /* 0x000f28000c1e1b00 */
[----:B------:R-:W5:Y:S01]  /*00d0*/  LDG.E.64 R6, desc[UR4][R2.64+0x8] ;  /* 0x0000080402067981 */ /* 0x000f62000c1e1b00 */
[----:B---3--:R-:W-:Y:S02]  /*00e0*/  I2FP.F32.S32 R14, R16 ;  /* 0x00000010000e7245 */ /* 0x008fe40000201400 */
[----:B--2---:R-:W-:-:S04]  /*00f0*/  SHF.R.U32.HI R0, RZ, 0x2, R9 ;  /* 0x00000002ff007819 */ /* 0x004fc80000011609 */
[----:B------:R-:W-:Y:S01]  /*0100*/  LOP3.LUT R0, R0, R9, RZ, 0x3c, !PT ;  /* 0x0000000900007212 */ /* 0x000fe200078e3cff */
[----:B----4-:R-:W-:Y:S01]  /*0110*/  IMAD.SHL.U32 R9, R5, 0x10, RZ ;  /* 0x0000001005097824 */ /* 0x010fe200078e00ff */
[----:B------:R-:W-:Y:S01]  /*0120*/  STG.E.64 desc[UR4][R2.64+0x8], R4 ;  /* 0x0000080402007986 */ /* 0x000fe2000c101b04 */
[----:B-----5:R-:W-:Y:S02]  /*0130*/  SHF.R.U32.HI R11, RZ, 0x2, R6 ;  /* 0x00000002ff0b7819 */ /* 0x020fe40000011606 */
[----:B------:R-:W-:Y:S02]  /*0140*/  IMAD.SHL.U32 R10, R0, 0x2, RZ ;  /* 0x00000002000a7824 */ /* 0x000fe400078e00ff */
[----:B------:R-:W-:-:S03]  /*0150*/  LOP3.LUT R11, R11, R6, RZ, 0x3c, !PT ;  /* 0x000000060b0b7212 */ /* 0x000fc600078e3cff */
[----:B------:R-:W-:Y:S01]  /*0160*/  LOP3.LUT R10, R0, R10, R9, 0x96, !PT ;  /* 0x0000000a000a7212 */ /* 0x000fe200078e9609 */
[----:B------:R-:W-:-:S03]  /*0170*/  IMAD.MOV.U32 R0, RZ, RZ, 0x2f800000 ;  /* 0x2f800000ff007424 */ /* 0x000fc600078e00ff */
[----:B------:R-:W-:-:S04]  /*0180*/  LOP3.LUT R10, R10, R5, RZ, 0x3c, !PT ;  /* 0x000000050a0a7212 */ /* 0x000fc800078e3cff */
[----:B------:R-:W-:Y:S01]  /*0190*/  IADD3 R9, PT, PT, R8, 0x587c5, R10 ;  /* 0x000587c508097810 */ /* 0x000fe20007ffe00a */
[----:B------:R-:W-:-:S03]  /*01a0*/  IMAD.SHL.U32 R6, R10, 0x10, RZ ;  /* 0x000000100a067824 */ /* 0x000fc600078e00ff */
[----:B------:R-:W-:-:S05]  /*01b0*/  I2FP.F32.U32 R9, R9 ;  /* 0x0000000900097245 */ /* 0x000fca0000201000 */
[----:B------:R-:W-:-:S04]  /*01c0*/  FFMA R9, R9, R0, 1.1641532182693481445e-10 ;  /* 0x2f00000009097423 */ /* 0x000fc80000000000 */
[----:B------:R-:W-:Y:S01]  /*01d0*/  FMUL R9, R9, R14 ;  /* 0x0000000e09097220 */ /* 0x000fe20000400000 */
[----:B------:R-:W-:-:S04]  /*01e0*/  SHF.L.U32 R14, R11, 0x1, RZ ;  /* 0x000000010b0e7819 */ /* 0x000fc800000006ff */
[----:B------:R-:W-:Y:S01]  /*01f0*/  LOP3.LUT R11, R11, R14, R6, 0x96, !PT ;  /* 0x0000000e0b0b7212 */ /* 0x000fe200078e9606 */
[----:B------:R-:W1:Y:S01]  /*0200*/  F2I.TRUNC.NTZ R9, R9 ;  /* 0x0000000900097305 */ /* 0x000e62000020f100 */
[----:B------:R-:W-:Y:S02]  /*0210*/  VIADD R6, R8, 0xb0f8a ;  /* 0x000b0f8a08067836 */ /* 0x000fe40000000000 */
[----:B------:R-:W-:-:S03]  /*0220*/  LOP3.LUT R11, R11, R10, RZ, 0x3c, !PT ;  /* 0x0000000a0b0b7212 */ /* 0x000fc600078e3cff */
[----:B------:R-:W-:Y:S04]  /*0230*/  STG.E.64 desc[UR4][R2.64], R6 ;  /* 0x0000000602007986 */ /* 0x000fe8000c101b04 */
[----:B------:R-:W-:Y:S01]  /*0240*/  STG.E.64 desc[UR4][R2.64+0x10], R10 ;  /* 0x0000100a02007986 */ /* 0x000fe2000c101b04 */
[----:B-1----:R-:W-:-:S04]  /*0250*/  IMAD R15, R16, UR6, R9 ;  /* 0x00000006100f7c24 */ /* 0x002fc8000f8e0209 */
[----:B0-----:R-:W-:-:S05]  /*0260*/  IMAD.WIDE.U32 R12, R15, 0x4, R12 ;  /* 0x000000040f0c7825 */ /* 0x001fca00078e000c */
[----:B------:R-:W2:Y:S01]  /*0270*/  LDG.E R14, desc[UR4][R12.64] ;  /* 0x000000040c0e7981 */ /* 0x000ea2000c1e1900 */
[----:B------:R-:W-:-:S04]  /*0280*/  IADD3 R8, PT, PT, R11, R6, RZ ;  /* 0x000000060b087210 */ /* 0x000fc80007ffe0ff */
[----:B------:R-:W-:-:S05]  /*0290*/  I2FP.F32.U32 R9, R8 ;  /* 0x0000000800097245 */ /* 0x000fca0000201000 */
[----:B------:R-:W-:-:S04]  /*02a0*/  FFMA R9, R9, R0, 1.1641532182693481445e-10 ;  /* 0x2f00000009097423 */ /* 0x000fc80000000000 */
[----:B------:R-:W-:-:S06]  /*02b0*/  FMUL R9, R9, 3 ;  /* 0x4040000009097820 */ /* 0x000fcc0000400000 */
[----:B------:R-:W2:Y:S02]  /*02c0*/  F2I.TRUNC.NTZ R9, R9 ;  /* 0x0000000900097305 */ /* 0x000ea4000020f100 */
[----:B--2---:R-:W-:-:S04]  /*02d0*/  IADD3 R14, PT, PT, R14, 0x1, R9 ;  /* 0x000000010e0e7810 */ /* 0x004fc80007ffe009 */
[----:B------:R-:W-:-:S04]  /*02e0*/  SHF.R.S32.HI R15, RZ, 0x1f, R14 ;  /* 0x0000001fff0f7819 */ /* 0x000fc8000001140e */
[----:B------:R-:W-:-:S04]  /*02f0*/  LEA.HI R15, R15, R14, RZ, 0x2 ;  /* 0x0000000e0f0f7211 */ /* 0x000fc800078f10ff */
[----:B------:R-:W-:-:S05]  /*0300*/  LOP3.LUT R15, R15, 0xfffffffc, RZ, 0xc0, !PT ;  /* 0xfffffffc0f0f7812 */ /* 0x000fca00078ec0ff */
[----:B------:R-:W-:-:S05]  /*0310*/  IMAD.IADD R15, R14, 0x1, -R15 ;  /* 0x000000010e0f7824 */ /* 0x000fca00078e0a0f */
[----:B------:R-:W-:Y:S01]  /*0320*/  STG.E desc[UR4][R12.64], R15 ;  /* 0x0000000f0c007986 */ /* 0x000fe2000c101904 */
[----:B------:R-:W-:Y:S05]  /*0330*/  EXIT ;  /* 0x000000000000794d */ /* 0x000fea0003800000 */
.L_x_54:
        /* <DEDUP_REMOVED lines=12> */
.L_x_60:


//--------------------- .nv.global.init           --------------------------
	.section	.nv.global.init,"aw",@progbits
	.align	4
.nv.global.init:
	.type		mrg32k3aM1SubSeq,@object
	.size		mrg32k3aM1SubSeq,(mrg32k3aM2SubSeq - mrg32k3aM1SubSeq)
mrg32k3aM1SubSeq:
        /*0000*/ 	.byte	0x0b, 0xcc, 0xee, 0x04, 0x73, 0x29, 0x8b, 0x6f, 0xf6, 0x53, 0x03, 0xf6, 0x23, 0xf6, 0xea, 0xda
        /* <DEDUP_REMOVED lines=125> */
	.type		mrg32k3aM2SubSeq,@object
	.size		mrg32k3aM2SubSeq,(mrg32k3aM1 - mrg32k3aM2SubSeq)
mrg32k3aM2SubSeq:
        /* <DEDUP_REMOVED lines=126> */
	.type		mrg32k3aM1,@object
	.size		mrg32k3aM1,(mrg32k3aM1Seq - mrg32k3aM1)
mrg32k3aM1:
        /* <DEDUP_REMOVED lines=144> */
	.type		mrg32k3aM1Seq,@object
	.size		mrg32k3aM1Seq,(mrg32k3aM2 - mrg32k3aM1Seq)
mrg32k3aM1Seq:
        /* <DEDUP_REMOVED lines=144> */
	.type		mrg32k3aM2,@object
	.size		mrg32k3aM2,(mrg32k3aM2Seq - mrg32k3aM2)
mrg32k3aM2:
        /* <DEDUP_REMOVED lines=144> */
	.type		mrg32k3aM2Seq,@object
	.size		mrg32k3aM2Seq,(precalc_xorwow_matrix - mrg32k3aM2Seq)
mrg32k3aM2Seq:
        /* <DEDUP_REMOVED lines=144> */
	.type		precalc_xorwow_matrix,@object
	.size		precalc_xorwow_matrix,(precalc_xorwow_offset_matrix - precalc_xorwow_matrix)
precalc_xorwow_matrix:
        /* <DEDUP_REMOVED lines=6400> */
	.type		precalc_xorwow_offset_matrix,@object
	.size		precalc_xorwow_offset_matrix,(.L_1 - precalc_xorwow_offset_matrix)
precalc_xorwow_offset_matrix:
        /* <DEDUP_REMOVED lines=6400> */
.L_1:


//--------------------- .nv.shared._Z17calculateEntropy3iPiPd --------------------------
	.section	.nv.shared._Z17calculateEntropy3iPiPd,"aw",@nobits
	.sectionflags	@""
	.align	16
	.zero		1024


//--------------------- .nv.shared.reserved.0     --------------------------
	.section	.nv.shared.reserved.0,"aw",@nobits
	.weak		__nv_reservedSMEM_offset_0_alias
	.size		__nv_reservedSMEM_offset_0_alias, 0, 64
	.other		__nv_reservedSMEM_offset_0_alias,@"STO_CUDA_RESERVED_SHARED STV_DEFAULT"
__nv_reservedSMEM_offset_0_alias:
	.zero		0
	.zero		64


//--------------------- .nv.shared._Z16calculateEntropyPiiiiS_ --------------------------
	.section	.nv.shared._Z16calculateEntropyPiiiiS_,"aw",@nobits
	.sectionflags	@""
	.align	16
	.zero		1024


//--------------------- .nv.shared._Z6alcatePii   --------------------------
	.section	.nv.shared._Z6alcatePii,"aw",@nobits
	.sectionflags	@""
	.align	16
	.zero		1024


//--------------------- .nv.shared._Z5grandP17curandStateXORWOWm --------------------------
	.section	.nv.shared._Z5grandP17curandStateXORWOWm,"aw",@nobits
	.sectionflags	@""
	.align	16
	.zero		1024


//--------------------- .nv.shared._Z6mutatePiiP17curandStateXORWOW --------------------------
	.section	.nv.shared._Z6mutatePiiP17curandStateXORWOW,"aw",@nobits
	.sectionflags	@""
	.align	16
	.zero		1024


//--------------------- .nv.constant0._Z17calculateEntropy3iPiPd --------------------------
	.section	.nv.constant0._Z17calculateEntropy3iPiPd,"a",@progbits
	.sectionflags	@""
	.align	4
.nv.constant0._Z17calculateEntropy3iPiPd:
	.zero		920


//--------------------- .nv.constant0._Z16calculateEntropyPiiiiS_ --------------------------
	.section	.nv.constant0._Z16calculateEntropyPiiiiS_,"a",@progbits
	.sectionflags	@""
	.align	4
.nv.constant0._Z16calculateEntropyPiiiiS_:
	.zero		928


//--------------------- .nv.constant0._Z6alcatePii --------------------------
	.section	.nv.constant0._Z6alcatePii,"a",@progbits
	.sectionflags	@""
	.align	4
.nv.constant0._Z6alcatePii:
	.zero		908


//--------------------- .nv.constant0._Z5grandP17curandStateXORWOWm --------------------------
	.section	.nv.constant0._Z5grandP17curandStateXORWOWm,"a",@progbits
	.sectionflags	@""
	.align	4
.nv.constant0._Z5grandP17curandStateXORWOWm:
	.zero		912


//--------------------- .nv.constant0._Z6mutatePiiP17curandStateXORWOW --------------------------
	.section	.nv.constant0._Z6mutatePiiP17curandStateXORWOW,"a",@progbits
	.sectionflags	@""
	.align	4
.nv.constant0._Z6mutatePiiP17curandStateXORWOW:
	.zero		920


//--------------------- SYMBOLS --------------------------

	.type		.nv.reservedSmem.offset0,@object
	.size		.nv.reservedSmem.offset0,0x4
	.type		.nv.reservedSmem.cap,@object
	.size		.nv.reservedSmem.cap,0x4
